//
// Generated by NVIDIA NVVM Compiler
//
// Compiler Build ID: CL-36424714
// Cuda compilation tools, release 13.0, V13.0.88
// Based on NVVM 20.0.0
//

.version 9.0
.target sm_100
.address_size 64

	// .globl	_Z10gpu_kernelPKfS0_Pfiii
.global .align 1 .b8 _ZN34_INTERNAL_eb91672d_4_k_cu_c1ddf29a4cuda3std3__45__cpo5beginE[1];
.global .align 1 .b8 _ZN34_INTERNAL_eb91672d_4_k_cu_c1ddf29a4cuda3std3__45__cpo3endE[1];
.global .align 1 .b8 _ZN34_INTERNAL_eb91672d_4_k_cu_c1ddf29a4cuda3std3__45__cpo6cbeginE[1];
.global .align 1 .b8 _ZN34_INTERNAL_eb91672d_4_k_cu_c1ddf29a4cuda3std3__45__cpo4cendE[1];
.global .align 1 .b8 _ZN34_INTERNAL_eb91672d_4_k_cu_c1ddf29a4cuda3std3__45__cpo6rbeginE[1];
.global .align 1 .b8 _ZN34_INTERNAL_eb91672d_4_k_cu_c1ddf29a4cuda3std3__45__cpo4rendE[1];
.global .align 1 .b8 _ZN34_INTERNAL_eb91672d_4_k_cu_c1ddf29a4cuda3std3__45__cpo7crbeginE[1];
.global .align 1 .b8 _ZN34_INTERNAL_eb91672d_4_k_cu_c1ddf29a4cuda3std3__45__cpo5crendE[1];
.global .align 1 .b8 _ZN34_INTERNAL_eb91672d_4_k_cu_c1ddf29a4cuda3std3__436_GLOBAL__N__eb91672d_4_k_cu_c1ddf29a6ignoreE[1];
.global .align 1 .b8 _ZN34_INTERNAL_eb91672d_4_k_cu_c1ddf29a4cuda3std3__419piecewise_constructE[1];
.global .align 1 .b8 _ZN34_INTERNAL_eb91672d_4_k_cu_c1ddf29a4cuda3std3__48in_placeE[1];
.global .align 1 .b8 _ZN34_INTERNAL_eb91672d_4_k_cu_c1ddf29a4cuda3std3__420unreachable_sentinelE[1];
.global .align 1 .b8 _ZN34_INTERNAL_eb91672d_4_k_cu_c1ddf29a4cuda3std3__47nulloptE[1];
.global .align 1 .b8 _ZN34_INTERNAL_eb91672d_4_k_cu_c1ddf29a4cuda3std3__48unexpectE[1];
.global .align 1 .b8 _ZN34_INTERNAL_eb91672d_4_k_cu_c1ddf29a4cuda3std6ranges3__45__cpo4swapE[1];
.global .align 1 .b8 _ZN34_INTERNAL_eb91672d_4_k_cu_c1ddf29a4cuda3std6ranges3__45__cpo9iter_moveE[1];
.global .align 1 .b8 _ZN34_INTERNAL_eb91672d_4_k_cu_c1ddf29a4cuda3std6ranges3__45__cpo5beginE[1];
.global .align 1 .b8 _ZN34_INTERNAL_eb91672d_4_k_cu_c1ddf29a4cuda3std6ranges3__45__cpo3endE[1];
.global .align 1 .b8 _ZN34_INTERNAL_eb91672d_4_k_cu_c1ddf29a4cuda3std6ranges3__45__cpo6cbeginE[1];
.global .align 1 .b8 _ZN34_INTERNAL_eb91672d_4_k_cu_c1ddf29a4cuda3std6ranges3__45__cpo4cendE[1];
.global .align 1 .b8 _ZN34_INTERNAL_eb91672d_4_k_cu_c1ddf29a4cuda3std6ranges3__45__cpo7advanceE[1];
.global .align 1 .b8 _ZN34_INTERNAL_eb91672d_4_k_cu_c1ddf29a4cuda3std6ranges3__45__cpo9iter_swapE[1];
.global .align 1 .b8 _ZN34_INTERNAL_eb91672d_4_k_cu_c1ddf29a4cuda3std6ranges3__45__cpo4nextE[1];
.global .align 1 .b8 _ZN34_INTERNAL_eb91672d_4_k_cu_c1ddf29a4cuda3std6ranges3__45__cpo4prevE[1];
.global .align 1 .b8 _ZN34_INTERNAL_eb91672d_4_k_cu_c1ddf29a4cuda3std6ranges3__45__cpo4dataE[1];
.global .align 1 .b8 _ZN34_INTERNAL_eb91672d_4_k_cu_c1ddf29a4cuda3std6ranges3__45__cpo5cdataE[1];
.global .align 1 .b8 _ZN34_INTERNAL_eb91672d_4_k_cu_c1ddf29a4cuda3std6ranges3__45__cpo4sizeE[1];
.global .align 1 .b8 _ZN34_INTERNAL_eb91672d_4_k_cu_c1ddf29a4cuda3std6ranges3__45__cpo5ssizeE[1];
.global .align 1 .b8 _ZN34_INTERNAL_eb91672d_4_k_cu_c1ddf29a4cuda3std6ranges3__45__cpo8distanceE[1];
.global .align 1 .b8 _ZN34_INTERNAL_eb91672d_4_k_cu_c1ddf29a6thrust24THRUST_300001_SM_1000_NS8cuda_cub3parE[1];
.global .align 1 .b8 _ZN34_INTERNAL_eb91672d_4_k_cu_c1ddf29a6thrust24THRUST_300001_SM_1000_NS8cuda_cub10par_nosyncE[1];
.global .align 1 .b8 _ZN34_INTERNAL_eb91672d_4_k_cu_c1ddf29a6thrust24THRUST_300001_SM_1000_NS6system6detail10sequential3seqE[1];
.global .align 1 .b8 _ZN34_INTERNAL_eb91672d_4_k_cu_c1ddf29a6thrust24THRUST_300001_SM_1000_NS12placeholders2_1E[1];
.global .align 1 .b8 _ZN34_INTERNAL_eb91672d_4_k_cu_c1ddf29a6thrust24THRUST_300001_SM_1000_NS12placeholders2_2E[1];
.global .align 1 .b8 _ZN34_INTERNAL_eb91672d_4_k_cu_c1ddf29a6thrust24THRUST_300001_SM_1000_NS12placeholders2_3E[1];
.global .align 1 .b8 _ZN34_INTERNAL_eb91672d_4_k_cu_c1ddf29a6thrust24THRUST_300001_SM_1000_NS12placeholders2_4E[1];
.global .align 1 .b8 _ZN34_INTERNAL_eb91672d_4_k_cu_c1ddf29a6thrust24THRUST_300001_SM_1000_NS12placeholders2_5E[1];
.global .align 1 .b8 _ZN34_INTERNAL_eb91672d_4_k_cu_c1ddf29a6thrust24THRUST_300001_SM_1000_NS12placeholders2_6E[1];
.global .align 1 .b8 _ZN34_INTERNAL_eb91672d_4_k_cu_c1ddf29a6thrust24THRUST_300001_SM_1000_NS12placeholders2_7E[1];
.global .align 1 .b8 _ZN34_INTERNAL_eb91672d_4_k_cu_c1ddf29a6thrust24THRUST_300001_SM_1000_NS12placeholders2_8E[1];
.global .align 1 .b8 _ZN34_INTERNAL_eb91672d_4_k_cu_c1ddf29a6thrust24THRUST_300001_SM_1000_NS12placeholders2_9E[1];
.global .align 1 .b8 _ZN34_INTERNAL_eb91672d_4_k_cu_c1ddf29a6thrust24THRUST_300001_SM_1000_NS12placeholders3_10E[1];
.global .align 1 .b8 _ZN34_INTERNAL_eb91672d_4_k_cu_c1ddf29a6thrust24THRUST_300001_SM_1000_NS3seqE[1];

.visible .entry _Z10gpu_kernelPKfS0_Pfiii(
	.param .u64 .ptr .align 1 _Z10gpu_kernelPKfS0_Pfiii_param_0,
	.param .u64 .ptr .align 1 _Z10gpu_kernelPKfS0_Pfiii_param_1,
	.param .u64 .ptr .align 1 _Z10gpu_kernelPKfS0_Pfiii_param_2,
	.param .u32 _Z10gpu_kernelPKfS0_Pfiii_param_3,
	.param .u32 _Z10gpu_kernelPKfS0_Pfiii_param_4,
	.param .u32 _Z10gpu_kernelPKfS0_Pfiii_param_5
)
{
	.reg .pred 	%p<36>;
	.reg .b32 	%r<119>;
	.reg .b32 	%f<260>;
	.reg .b64 	%rd<108>;

	ld.param.u64 	%rd13, [_Z10gpu_kernelPKfS0_Pfiii_param_0];
	ld.param.u64 	%rd14, [_Z10gpu_kernelPKfS0_Pfiii_param_1];
	ld.param.u64 	%rd12, [_Z10gpu_kernelPKfS0_Pfiii_param_2];
	ld.param.u32 	%r66, [_Z10gpu_kernelPKfS0_Pfiii_param_3];
	ld.param.u32 	%r67, [_Z10gpu_kernelPKfS0_Pfiii_param_4];
	ld.param.u32 	%r68, [_Z10gpu_kernelPKfS0_Pfiii_param_5];
	cvta.to.global.u64 	%rd1, %rd14;
	cvta.to.global.u64 	%rd2, %rd13;
	mov.u32 	%r69, %ctaid.x;
	mov.u32 	%r70, %ntid.x;
	mul.lo.s32 	%r1, %r69, %r70;
	mov.u32 	%r2, %tid.x;
	add.s32 	%r3, %r1, %r2;
	setp.le.s32 	%p1, %r66, %r3;
	@%p1 bra 	$L__BB0_50;
	setp.eq.s32 	%p2, %r68, 1;
	@%p2 bra 	$L__BB0_25;
	setp.ne.s32 	%p3, %r67, 1;
	mul.lo.s32 	%r4, %r66, %r3;
	@%p3 bra 	$L__BB0_14;
	sub.s32 	%r5, %r66, %r3;
	and.b32  	%r6, %r5, 7;
	sub.s32 	%r78, %r1, %r66;
	add.s32 	%r79, %r78, %r2;
	setp.gt.u32 	%p12, %r79, -8;
	mov.f32 	%f259, 0f00000000;
	mov.u32 	%r100, %r3;
	@%p12 bra 	$L__BB0_6;
	add.s32 	%r98, %r3, %r4;
	shl.b32 	%r8, %r66, 3;
	and.b32  	%r80, %r5, -8;
	neg.s32 	%r97, %r80;
	mov.f32 	%f259, 0f00000000;
	mul.wide.s32 	%rd35, %r66, 4;
	mov.u32 	%r100, %r3;
$L__BB0_5:
	.pragma "nounroll";
	mul.wide.s32 	%rd31, %r98, 4;
	add.s64 	%rd32, %rd2, %rd31;
	ld.global.f32 	%f95, [%rd32];
	mul.wide.s32 	%rd33, %r100, 4;
	add.s64 	%rd34, %rd1, %rd33;
	ld.global.f32 	%f96, [%rd34];
	fma.rn.f32 	%f97, %f95, %f96, %f259;
	add.s64 	%rd36, %rd32, %rd35;
	ld.global.f32 	%f98, [%rd36];
	ld.global.f32 	%f99, [%rd34+4];
	fma.rn.f32 	%f100, %f98, %f99, %f97;
	add.s64 	%rd37, %rd36, %rd35;
	ld.global.f32 	%f101, [%rd37];
	ld.global.f32 	%f102, [%rd34+8];
	fma.rn.f32 	%f103, %f101, %f102, %f100;
	add.s64 	%rd38, %rd37, %rd35;
	ld.global.f32 	%f104, [%rd38];
	ld.global.f32 	%f105, [%rd34+12];
	fma.rn.f32 	%f106, %f104, %f105, %f103;
	add.s64 	%rd39, %rd38, %rd35;
	ld.global.f32 	%f107, [%rd39];
	ld.global.f32 	%f108, [%rd34+16];
	fma.rn.f32 	%f109, %f107, %f108, %f106;
	add.s64 	%rd40, %rd39, %rd35;
	ld.global.f32 	%f110, [%rd40];
	ld.global.f32 	%f111, [%rd34+20];
	fma.rn.f32 	%f112, %f110, %f111, %f109;
	add.s64 	%rd41, %rd40, %rd35;
	ld.global.f32 	%f113, [%rd41];
	ld.global.f32 	%f114, [%rd34+24];
	fma.rn.f32 	%f115, %f113, %f114, %f112;
	add.s64 	%rd42, %rd41, %rd35;
	ld.global.f32 	%f116, [%rd42];
	ld.global.f32 	%f117, [%rd34+28];
	fma.rn.f32 	%f259, %f116, %f117, %f115;
	add.s32 	%r100, %r100, 8;
	add.s32 	%r98, %r98, %r8;
	add.s32 	%r97, %r97, 8;
	setp.ne.s32 	%p13, %r97, 0;
	@%p13 bra 	$L__BB0_5;
$L__BB0_6:
	setp.eq.s32 	%p14, %r6, 0;
	@%p14 bra 	$L__BB0_49;
	and.b32  	%r17, %r5, 3;
	setp.lt.u32 	%p15, %r6, 4;
	@%p15 bra 	$L__BB0_9;
	mad.lo.s32 	%r81, %r100, %r66, %r3;
	mul.wide.s32 	%rd43, %r81, 4;
	add.s64 	%rd44, %rd2, %rd43;
	ld.global.f32 	%f119, [%rd44];
	mul.wide.s32 	%rd45, %r100, 4;
	add.s64 	%rd46, %rd1, %rd45;
	ld.global.f32 	%f120, [%rd46];
	fma.rn.f32 	%f121, %f119, %f120, %f259;
	mul.wide.s32 	%rd47, %r66, 4;
	add.s64 	%rd48, %rd44, %rd47;
	ld.global.f32 	%f122, [%rd48];
	ld.global.f32 	%f123, [%rd46+4];
	fma.rn.f32 	%f124, %f122, %f123, %f121;
	add.s64 	%rd49, %rd48, %rd47;
	ld.global.f32 	%f125, [%rd49];
	ld.global.f32 	%f126, [%rd46+8];
	fma.rn.f32 	%f127, %f125, %f126, %f124;
	add.s64 	%rd50, %rd49, %rd47;
	ld.global.f32 	%f128, [%rd50];
	ld.global.f32 	%f129, [%rd46+12];
	fma.rn.f32 	%f259, %f128, %f129, %f127;
	add.s32 	%r100, %r100, 4;
$L__BB0_9:
	setp.eq.s32 	%p16, %r17, 0;
	@%p16 bra 	$L__BB0_49;
	setp.eq.s32 	%p17, %r17, 1;
	@%p17 bra 	$L__BB0_12;
	mad.lo.s32 	%r82, %r100, %r66, %r3;
	mul.wide.s32 	%rd51, %r82, 4;
	add.s64 	%rd52, %rd2, %rd51;
	ld.global.f32 	%f131, [%rd52];
	mul.wide.s32 	%rd53, %r100, 4;
	add.s64 	%rd54, %rd1, %rd53;
	ld.global.f32 	%f132, [%rd54];
	fma.rn.f32 	%f133, %f131, %f132, %f259;
	mul.wide.s32 	%rd55, %r66, 4;
	add.s64 	%rd56, %rd52, %rd55;
	ld.global.f32 	%f134, [%rd56];
	ld.global.f32 	%f135, [%rd54+4];
	fma.rn.f32 	%f259, %f134, %f135, %f133;
	add.s32 	%r100, %r100, 2;
$L__BB0_12:
	and.b32  	%r83, %r5, 1;
	setp.eq.b32 	%p18, %r83, 1;
	not.pred 	%p19, %p18;
	@%p19 bra 	$L__BB0_49;
	mad.lo.s32 	%r84, %r100, %r66, %r3;
	mul.wide.s32 	%rd57, %r84, 4;
	add.s64 	%rd58, %rd2, %rd57;
	ld.global.f32 	%f136, [%rd58];
	mul.wide.s32 	%rd59, %r100, 4;
	add.s64 	%rd60, %rd1, %rd59;
	ld.global.f32 	%f137, [%rd60];
	fma.rn.f32 	%f259, %f136, %f137, %f259;
	bra.uni 	$L__BB0_49;
$L__BB0_14:
	sub.s32 	%r22, %r66, %r3;
	and.b32  	%r23, %r22, 7;
	sub.s32 	%r71, %r1, %r66;
	add.s32 	%r72, %r71, %r2;
	setp.gt.u32 	%p4, %r72, -8;
	mov.f32 	%f259, 0f00000000;
	mov.u32 	%r116, %r3;
	@%p4 bra 	$L__BB0_17;
	and.b32  	%r73, %r22, -8;
	neg.s32 	%r111, %r73;
	add.s64 	%rd3, %rd2, 16;
	add.s32 	%r110, %r3, %r4;
	add.s64 	%rd4, %rd1, 16;
	mov.f32 	%f259, 0f00000000;
	mov.u32 	%r116, %r3;
$L__BB0_16:
	.pragma "nounroll";
	mul.wide.s32 	%rd15, %r110, 4;
	add.s64 	%rd16, %rd3, %rd15;
	mul.wide.s32 	%rd17, %r116, 4;
	add.s64 	%rd18, %rd4, %rd17;
	ld.global.f32 	%f49, [%rd16+-16];
	ld.global.f32 	%f50, [%rd18+-16];
	fma.rn.f32 	%f51, %f49, %f50, %f259;
	ld.global.f32 	%f52, [%rd16+-12];
	ld.global.f32 	%f53, [%rd18+-12];
	fma.rn.f32 	%f54, %f52, %f53, %f51;
	ld.global.f32 	%f55, [%rd16+-8];
	ld.global.f32 	%f56, [%rd18+-8];
	fma.rn.f32 	%f57, %f55, %f56, %f54;
	ld.global.f32 	%f58, [%rd16+-4];
	ld.global.f32 	%f59, [%rd18+-4];
	fma.rn.f32 	%f60, %f58, %f59, %f57;
	ld.global.f32 	%f61, [%rd16];
	ld.global.f32 	%f62, [%rd18];
	fma.rn.f32 	%f63, %f61, %f62, %f60;
	ld.global.f32 	%f64, [%rd16+4];
	ld.global.f32 	%f65, [%rd18+4];
	fma.rn.f32 	%f66, %f64, %f65, %f63;
	ld.global.f32 	%f67, [%rd16+8];
	ld.global.f32 	%f68, [%rd18+8];
	fma.rn.f32 	%f69, %f67, %f68, %f66;
	ld.global.f32 	%f70, [%rd16+12];
	ld.global.f32 	%f71, [%rd18+12];
	fma.rn.f32 	%f259, %f70, %f71, %f69;
	add.s32 	%r116, %r116, 8;
	add.s32 	%r111, %r111, 8;
	add.s32 	%r110, %r110, 8;
	setp.eq.s32 	%p5, %r111, 0;
	@%p5 bra 	$L__BB0_17;
	bra.uni 	$L__BB0_16;
$L__BB0_17:
	setp.eq.s32 	%p6, %r23, 0;
	@%p6 bra 	$L__BB0_49;
	and.b32  	%r61, %r22, 3;
	setp.lt.u32 	%p7, %r23, 4;
	@%p7 bra 	$L__BB0_20;
	add.s32 	%r74, %r116, %r4;
	mul.wide.s32 	%rd19, %r74, 4;
	add.s64 	%rd20, %rd2, %rd19;
	ld.global.f32 	%f73, [%rd20];
	mul.wide.s32 	%rd21, %r116, 4;
	add.s64 	%rd22, %rd1, %rd21;
	ld.global.f32 	%f74, [%rd22];
	fma.rn.f32 	%f75, %f73, %f74, %f259;
	ld.global.f32 	%f76, [%rd20+4];
	ld.global.f32 	%f77, [%rd22+4];
	fma.rn.f32 	%f78, %f76, %f77, %f75;
	ld.global.f32 	%f79, [%rd20+8];
	ld.global.f32 	%f80, [%rd22+8];
	fma.rn.f32 	%f81, %f79, %f80, %f78;
	ld.global.f32 	%f82, [%rd20+12];
	ld.global.f32 	%f83, [%rd22+12];
	fma.rn.f32 	%f259, %f82, %f83, %f81;
	add.s32 	%r116, %r116, 4;
$L__BB0_20:
	setp.eq.s32 	%p8, %r61, 0;
	@%p8 bra 	$L__BB0_49;
	setp.eq.s32 	%p9, %r61, 1;
	@%p9 bra 	$L__BB0_23;
	add.s32 	%r75, %r116, %r4;
	mul.wide.s32 	%rd23, %r75, 4;
	add.s64 	%rd24, %rd2, %rd23;
	ld.global.f32 	%f85, [%rd24];
	mul.wide.s32 	%rd25, %r116, 4;
	add.s64 	%rd26, %rd1, %rd25;
	ld.global.f32 	%f86, [%rd26];
	fma.rn.f32 	%f87, %f85, %f86, %f259;
	ld.global.f32 	%f88, [%rd24+4];
	ld.global.f32 	%f89, [%rd26+4];
	fma.rn.f32 	%f259, %f88, %f89, %f87;
	add.s32 	%r116, %r116, 2;
$L__BB0_23:
	and.b32  	%r76, %r22, 1;
	setp.eq.b32 	%p10, %r76, 1;
	not.pred 	%p11, %p10;
	@%p11 bra 	$L__BB0_49;
	add.s32 	%r77, %r116, %r4;
	mul.wide.s32 	%rd27, %r77, 4;
	add.s64 	%rd28, %rd2, %rd27;
	ld.global.f32 	%f90, [%rd28];
	mul.wide.s32 	%rd29, %r116, 4;
	add.s64 	%rd30, %rd1, %rd29;
	ld.global.f32 	%f91, [%rd30];
	fma.rn.f32 	%f259, %f90, %f91, %f259;
	bra.uni 	$L__BB0_49;
$L__BB0_25:
	setp.lt.s32 	%p20, %r3, 0;
	mov.f32 	%f259, 0f00000000;
	@%p20 bra 	$L__BB0_49;
	setp.ne.s32 	%p21, %r67, 1;
	mul.lo.s32 	%r26, %r66, %r3;
	@%p21 bra 	$L__BB0_38;
	add.s32 	%r27, %r3, 1;
	and.b32  	%r28, %r27, 7;
	setp.lt.u32 	%p29, %r3, 7;
	mov.f32 	%f259, 0f00000000;
	mov.b32 	%r106, 0;
	@%p29 bra 	$L__BB0_30;
	and.b32  	%r106, %r27, 2147483640;
	neg.s32 	%r104, %r106;
	shl.b32 	%r31, %r66, 3;
	add.s64 	%rd106, %rd1, 16;
	mov.f32 	%f259, 0f00000000;
	mul.wide.s32 	%rd77, %r66, 4;
	mov.u32 	%r103, %r3;
$L__BB0_29:
	.pragma "nounroll";
	mul.wide.s32 	%rd75, %r103, 4;
	add.s64 	%rd76, %rd2, %rd75;
	ld.global.f32 	%f188, [%rd76];
	ld.global.f32 	%f189, [%rd106+-16];
	fma.rn.f32 	%f190, %f188, %f189, %f259;
	add.s64 	%rd78, %rd76, %rd77;
	ld.global.f32 	%f191, [%rd78];
	ld.global.f32 	%f192, [%rd106+-12];
	fma.rn.f32 	%f193, %f191, %f192, %f190;
	add.s64 	%rd79, %rd78, %rd77;
	ld.global.f32 	%f194, [%rd79];
	ld.global.f32 	%f195, [%rd106+-8];
	fma.rn.f32 	%f196, %f194, %f195, %f193;
	add.s64 	%rd80, %rd79, %rd77;
	ld.global.f32 	%f197, [%rd80];
	ld.global.f32 	%f198, [%rd106+-4];
	fma.rn.f32 	%f199, %f197, %f198, %f196;
	add.s64 	%rd81, %rd80, %rd77;
	ld.global.f32 	%f200, [%rd81];
	ld.global.f32 	%f201, [%rd106];
	fma.rn.f32 	%f202, %f200, %f201, %f199;
	add.s64 	%rd82, %rd81, %rd77;
	ld.global.f32 	%f203, [%rd82];
	ld.global.f32 	%f204, [%rd106+4];
	fma.rn.f32 	%f205, %f203, %f204, %f202;
	add.s64 	%rd83, %rd82, %rd77;
	ld.global.f32 	%f206, [%rd83];
	ld.global.f32 	%f207, [%rd106+8];
	fma.rn.f32 	%f208, %f206, %f207, %f205;
	add.s64 	%rd84, %rd83, %rd77;
	ld.global.f32 	%f209, [%rd84];
	ld.global.f32 	%f210, [%rd106+12];
	fma.rn.f32 	%f259, %f209, %f210, %f208;
	add.s32 	%r104, %r104, 8;
	add.s32 	%r103, %r103, %r31;
	add.s64 	%rd106, %rd106, 32;
	setp.ne.s32 	%p30, %r104, 0;
	@%p30 bra 	$L__BB0_29;
$L__BB0_30:
	setp.eq.s32 	%p31, %r28, 0;
	@%p31 bra 	$L__BB0_49;
	setp.lt.u32 	%p32, %r28, 4;
	@%p32 bra 	$L__BB0_33;
	mad.lo.s32 	%r92, %r106, %r66, %r3;
	mul.wide.s32 	%rd85, %r92, 4;
	add.s64 	%rd86, %rd2, %rd85;
	ld.global.f32 	%f212, [%rd86];
	mul.wide.u32 	%rd87, %r106, 4;
	add.s64 	%rd88, %rd1, %rd87;
	ld.global.f32 	%f213, [%rd88];
	fma.rn.f32 	%f214, %f212, %f213, %f259;
	mul.wide.s32 	%rd89, %r66, 4;
	add.s64 	%rd90, %rd86, %rd89;
	ld.global.f32 	%f215, [%rd90];
	ld.global.f32 	%f216, [%rd88+4];
	fma.rn.f32 	%f217, %f215, %f216, %f214;
	add.s64 	%rd91, %rd90, %rd89;
	ld.global.f32 	%f218, [%rd91];
	ld.global.f32 	%f219, [%rd88+8];
	fma.rn.f32 	%f220, %f218, %f219, %f217;
	add.s64 	%rd92, %rd91, %rd89;
	ld.global.f32 	%f221, [%rd92];
	ld.global.f32 	%f222, [%rd88+12];
	fma.rn.f32 	%f259, %f221, %f222, %f220;
	add.s32 	%r106, %r106, 4;
$L__BB0_33:
	and.b32  	%r93, %r27, 3;
	setp.eq.s32 	%p33, %r93, 0;
	@%p33 bra 	$L__BB0_49;
	setp.eq.s32 	%p34, %r93, 1;
	@%p34 bra 	$L__BB0_36;
	mad.lo.s32 	%r94, %r106, %r66, %r3;
	mul.wide.s32 	%rd93, %r94, 4;
	add.s64 	%rd94, %rd2, %rd93;
	ld.global.f32 	%f224, [%rd94];
	mul.wide.u32 	%rd95, %r106, 4;
	add.s64 	%rd96, %rd1, %rd95;
	ld.global.f32 	%f225, [%rd96];
	fma.rn.f32 	%f226, %f224, %f225, %f259;
	mul.wide.s32 	%rd97, %r66, 4;
	add.s64 	%rd98, %rd94, %rd97;
	ld.global.f32 	%f227, [%rd98];
	ld.global.f32 	%f228, [%rd96+4];
	fma.rn.f32 	%f259, %f227, %f228, %f226;
	add.s32 	%r106, %r106, 2;
$L__BB0_36:
	and.b32  	%r95, %r3, 1;
	setp.eq.b32 	%p35, %r95, 1;
	@%p35 bra 	$L__BB0_49;
	mad.lo.s32 	%r96, %r106, %r66, %r3;
	mul.wide.s32 	%rd99, %r96, 4;
	add.s64 	%rd100, %rd2, %rd99;
	ld.global.f32 	%f229, [%rd100];
	mul.wide.u32 	%rd101, %r106, 4;
	add.s64 	%rd102, %rd1, %rd101;
	ld.global.f32 	%f230, [%rd102];
	fma.rn.f32 	%f259, %f229, %f230, %f259;
	bra.uni 	$L__BB0_49;
$L__BB0_38:
	add.s32 	%r41, %r3, 1;
	and.b32  	%r42, %r41, 7;
	setp.lt.u32 	%p22, %r3, 7;
	mov.f32 	%f259, 0f00000000;
	mov.b32 	%r114, 0;
	@%p22 bra 	$L__BB0_41;
	and.b32  	%r114, %r41, 2147483640;
	neg.s32 	%r109, %r114;
	add.s64 	%rd8, %rd2, 16;
	add.s64 	%rd107, %rd1, 16;
	mov.f32 	%f259, 0f00000000;
	mov.u32 	%r108, %r26;
$L__BB0_40:
	.pragma "nounroll";
	mul.wide.s32 	%rd61, %r108, 4;
	add.s64 	%rd62, %rd8, %rd61;
	ld.global.f32 	%f142, [%rd62+-16];
	ld.global.f32 	%f143, [%rd107+-16];
	fma.rn.f32 	%f144, %f142, %f143, %f259;
	ld.global.f32 	%f145, [%rd62+-12];
	ld.global.f32 	%f146, [%rd107+-12];
	fma.rn.f32 	%f147, %f145, %f146, %f144;
	ld.global.f32 	%f148, [%rd62+-8];
	ld.global.f32 	%f149, [%rd107+-8];
	fma.rn.f32 	%f150, %f148, %f149, %f147;
	ld.global.f32 	%f151, [%rd62+-4];
	ld.global.f32 	%f152, [%rd107+-4];
	fma.rn.f32 	%f153, %f151, %f152, %f150;
	ld.global.f32 	%f154, [%rd62];
	ld.global.f32 	%f155, [%rd107];
	fma.rn.f32 	%f156, %f154, %f155, %f153;
	ld.global.f32 	%f157, [%rd62+4];
	ld.global.f32 	%f158, [%rd107+4];
	fma.rn.f32 	%f159, %f157, %f158, %f156;
	ld.global.f32 	%f160, [%rd62+8];
	ld.global.f32 	%f161, [%rd107+8];
	fma.rn.f32 	%f162, %f160, %f161, %f159;
	ld.global.f32 	%f163, [%rd62+12];
	ld.global.f32 	%f164, [%rd107+12];
	fma.rn.f32 	%f259, %f163, %f164, %f162;
	add.s32 	%r109, %r109, 8;
	add.s32 	%r108, %r108, 8;
	add.s64 	%rd107, %rd107, 32;
	setp.eq.s32 	%p23, %r109, 0;
	@%p23 bra 	$L__BB0_41;
	bra.uni 	$L__BB0_40;
$L__BB0_41:
	setp.eq.s32 	%p24, %r42, 0;
	@%p24 bra 	$L__BB0_49;
	setp.lt.u32 	%p25, %r42, 4;
	@%p25 bra 	$L__BB0_44;
	add.s32 	%r86, %r114, %r26;
	mul.wide.s32 	%rd63, %r86, 4;
	add.s64 	%rd64, %rd2, %rd63;
	ld.global.f32 	%f166, [%rd64];
	mul.wide.u32 	%rd65, %r114, 4;
	add.s64 	%rd66, %rd1, %rd65;
	ld.global.f32 	%f167, [%rd66];
	fma.rn.f32 	%f168, %f166, %f167, %f259;
	ld.global.f32 	%f169, [%rd64+4];
	ld.global.f32 	%f170, [%rd66+4];
	fma.rn.f32 	%f171, %f169, %f170, %f168;
	ld.global.f32 	%f172, [%rd64+8];
	ld.global.f32 	%f173, [%rd66+8];
	fma.rn.f32 	%f174, %f172, %f173, %f171;
	ld.global.f32 	%f175, [%rd64+12];
	ld.global.f32 	%f176, [%rd66+12];
	fma.rn.f32 	%f259, %f175, %f176, %f174;
	add.s32 	%r114, %r114, 4;
$L__BB0_44:
	and.b32  	%r87, %r41, 3;
	setp.eq.s32 	%p26, %r87, 0;
	@%p26 bra 	$L__BB0_49;
	setp.eq.s32 	%p27, %r87, 1;
	@%p27 bra 	$L__BB0_47;
	add.s32 	%r88, %r114, %r26;
	mul.wide.s32 	%rd67, %r88, 4;
	add.s64 	%rd68, %rd2, %rd67;
	ld.global.f32 	%f178, [%rd68];
	mul.wide.u32 	%rd69, %r114, 4;
	add.s64 	%rd70, %rd1, %rd69;
	ld.global.f32 	%f179, [%rd70];
	fma.rn.f32 	%f180, %f178, %f179, %f259;
	ld.global.f32 	%f181, [%rd68+4];
	ld.global.f32 	%f182, [%rd70+4];
	fma.rn.f32 	%f259, %f181, %f182, %f180;
	add.s32 	%r114, %r114, 2;
$L__BB0_47:
	and.b32  	%r89, %r3, 1;
	setp.eq.b32 	%p28, %r89, 1;
	@%p28 bra 	$L__BB0_49;
	add.s32 	%r90, %r114, %r26;
	mul.wide.s32 	%rd71, %r90, 4;
	add.s64 	%rd72, %rd2, %rd71;
	ld.global.f32 	%f183, [%rd72];
	mul.wide.u32 	%rd73, %r114, 4;
	add.s64 	%rd74, %rd1, %rd73;
	ld.global.f32 	%f184, [%rd74];
	fma.rn.f32 	%f259, %f183, %f184, %f259;
$L__BB0_49:
	cvta.to.global.u64 	%rd103, %rd12;
	mul.wide.s32 	%rd104, %r3, 4;
	add.s64 	%rd105, %rd103, %rd104;
	st.global.f32 	[%rd105], %f259;
$L__BB0_50:
	ret;

}
	// .globl	_ZN3cub18CUB_300001_SM_10006detail11EmptyKernelIvEEvv
.visible .entry _ZN3cub18CUB_300001_SM_10006detail11EmptyKernelIvEEvv()
{


	ret;

}
	// .globl	_ZN3cub18CUB_300001_SM_10006detail8for_each13static_kernelINS2_12policy_hub_t12policy_500_tEmN6thrust24THRUST_300001_SM_1000_NS8cuda_cub20__uninitialized_fill7functorINS7_10device_ptrIfEEfEEEEvT0_T1_
.visible .entry _ZN3cub18CUB_300001_SM_10006detail8for_each13static_kernelINS2_12policy_hub_t12policy_500_tEmN6thrust24THRUST_300001_SM_1000_NS8cuda_cub20__uninitialized_fill7functorINS7_10device_ptrIfEEfEEEEvT0_T1_(
	.param .u64 _ZN3cub18CUB_300001_SM_10006detail8for_each13static_kernelINS2_12policy_hub_t12policy_500_tEmN6thrust24THRUST_300001_SM_1000_NS8cuda_cub20__uninitialized_fill7functorINS7_10device_ptrIfEEfEEEEvT0_T1__param_0,
	.param .align 8 .b8 _ZN3cub18CUB_300001_SM_10006detail8for_each13static_kernelINS2_12policy_hub_t12policy_500_tEmN6thrust24THRUST_300001_SM_1000_NS8cuda_cub20__uninitialized_fill7functorINS7_10device_ptrIfEEfEEEEvT0_T1__param_1[16]
)
.maxntid 256
{
	.reg .pred 	%p<4>;
	.reg .b16 	%rs<5>;
	.reg .b32 	%r<10>;
	.reg .b32 	%f<3>;
	.reg .b64 	%rd<16>;

	ld.param.f32 	%f2, [_ZN3cub18CUB_300001_SM_10006detail8for_each13static_kernelINS2_12policy_hub_t12policy_500_tEmN6thrust24THRUST_300001_SM_1000_NS8cuda_cub20__uninitialized_fill7functorINS7_10device_ptrIfEEfEEEEvT0_T1__param_1+8];
	ld.param.u64 	%rd4, [_ZN3cub18CUB_300001_SM_10006detail8for_each13static_kernelINS2_12policy_hub_t12policy_500_tEmN6thrust24THRUST_300001_SM_1000_NS8cuda_cub20__uninitialized_fill7functorINS7_10device_ptrIfEEfEEEEvT0_T1__param_1];
	ld.param.u64 	%rd5, [_ZN3cub18CUB_300001_SM_10006detail8for_each13static_kernelINS2_12policy_hub_t12policy_500_tEmN6thrust24THRUST_300001_SM_1000_NS8cuda_cub20__uninitialized_fill7functorINS7_10device_ptrIfEEfEEEEvT0_T1__param_0];
	mov.u32 	%r7, %ctaid.x;
	mul.wide.u32 	%rd1, %r7, 512;
	sub.s64 	%rd2, %rd5, %rd1;
	setp.lt.u64 	%p1, %rd2, 512;
	@%p1 bra 	$L__BB2_2;
	mov.u32 	%r9, %tid.x;
	cvta.to.global.u64 	%rd11, %rd4;
	cvt.u64.u32 	%rd12, %r9;
	add.s64 	%rd13, %rd1, %rd12;
	shl.b64 	%rd14, %rd13, 2;
	add.s64 	%rd15, %rd11, %rd14;
	st.global.f32 	[%rd15], %f2;
	st.global.f32 	[%rd15+1024], %f2;
	bra.uni 	$L__BB2_6;
$L__BB2_2:
	cvta.to.global.u64 	%rd6, %rd4;
	mov.u32 	%r1, %tid.x;
	cvt.u64.u32 	%rd7, %r1;
	setp.le.u64 	%p2, %rd2, %rd7;
	add.s64 	%rd8, %rd1, %rd7;
	shl.b64 	%rd9, %rd8, 2;
	add.s64 	%rd3, %rd6, %rd9;
	@%p2 bra 	$L__BB2_4;
	st.global.f32 	[%rd3], %f2;
$L__BB2_4:
	add.s32 	%r8, %r1, 256;
	cvt.u64.u32 	%rd10, %r8;
	setp.le.u64 	%p3, %rd2, %rd10;
	@%p3 bra 	$L__BB2_6;
	st.global.f32 	[%rd3+1024], %f2;
$L__BB2_6:
	ret;

}


// ===== COMPILED SASS (sm_100) =====

	.target	sm_100

	.elftype	@"ET_EXEC"


//--------------------- .note.nv.tkinfo           --------------------------
	.section	.note.nv.tkinfo,"",@"SHT_NOTE"
	.sectionflags	@"SHF_NOTE_NV_TKINFO"
	.tkinfo
        /*0018*/ 	.word	0x00000002
        /*0030*/ 	.string	""
        /*0030*/ 	.string	"ptxas"
        /*0030*/ 	.string	"Cuda compilation tools, release 13.0, V13.0.88"
        /*0030*/ 	.string	"Build cuda_13.0.r13.0/compiler.36424714_0"
        /*0030*/ 	.string	"-arch sm_100 -m 64 "



//--------------------- .note.nv.cuinfo           --------------------------
	.section	.note.nv.cuinfo,"",@"SHT_NOTE"
	.sectionflags	@"SHF_NOTE_NV_CUINFO"
        /*0018*/ 	.short	0x0002
        /*001a*/ 	.short	0x0064
        /*001c*/ 	.short	0x0082
	.zero		2


//--------------------- .nv.info                  --------------------------
	.section	.nv.info,"",@"SHT_CUDA_INFO"
	.align	4


	//----- nvinfo : EIATTR_REGCOUNT
	.align		4
        /*0000*/ 	.byte	0x04, 0x2f
        /*0002*/ 	.short	(.L_44 - .L_43)
	.align		4
.L_43:
        /*0004*/ 	.word	index@(_Z10gpu_kernelPKfS0_Pfiii)
        /*0008*/ 	.word	0x00000020


	//----- nvinfo : EIATTR_FRAME_SIZE
	.align		4
.L_44:
        /*000c*/ 	.byte	0x04, 0x11
        /*000e*/ 	.short	(.L_46 - .L_45)
	.align		4
.L_45:
        /*0010*/ 	.word	index@(_Z10gpu_kernelPKfS0_Pfiii)
        /*0014*/ 	.word	0x00000000


	//----- nvinfo : EIATTR_REGCOUNT
	.align		4
.L_46:
        /*0018*/ 	.byte	0x04, 0x2f
        /*001a*/ 	.short	(.L_48 - .L_47)
	.align		4
.L_47:
        /*001c*/ 	.word	index@(_ZN3cub18CUB_300001_SM_10006detail11EmptyKernelIvEEvv)
        /*0020*/ 	.word	0x00000004


	//----- nvinfo : EIATTR_FRAME_SIZE
	.align		4
.L_48:
        /*0024*/ 	.byte	0x04, 0x11
        /*0026*/ 	.short	(.L_50 - .L_49)
	.align		4
.L_49:
        /*0028*/ 	.word	index@(_ZN3cub18CUB_300001_SM_10006detail11EmptyKernelIvEEvv)
        /*002c*/ 	.word	0x00000000


	//----- nvinfo : EIATTR_REGCOUNT
	.align		4
.L_50:
        /*0030*/ 	.byte	0x04, 0x2f
        /*0032*/ 	.short	(.L_52 - .L_51)
	.align		4
.L_51:
        /*0034*/ 	.word	index@(_ZN3cub18CUB_300001_SM_10006detail8for_each13static_kernelINS2_12policy_hub_t12policy_500_tEmN6thrust24THRUST_300001_SM_1000_NS8cuda_cub20__uninitialized_fill7functorINS7_10device_ptrIfEEfEEEEvT0_T1_)
        /*0038*/ 	.word	0x00000008


	//----- nvinfo : EIATTR_FRAME_SIZE
	.align		4
.L_52:
        /*003c*/ 	.byte	0x04, 0x11
        /*003e*/ 	.short	(.L_54 - .L_53)
	.align		4
.L_53:
        /*0040*/ 	.word	index@(_ZN3cub18CUB_300001_SM_10006detail8for_each13static_kernelINS2_12policy_hub_t12policy_500_tEmN6thrust24THRUST_300001_SM_1000_NS8cuda_cub20__uninitialized_fill7functorINS7_10device_ptrIfEEfEEEEvT0_T1_)
        /*0044*/ 	.word	0x00000000


	//----- nvinfo : EIATTR_MIN_STACK_SIZE
	.align		4
.L_54:
        /*0048*/ 	.byte	0x04, 0x12
        /*004a*/ 	.short	(.L_56 - .L_55)
	.align		4
.L_55:
        /*004c*/ 	.word	index@(_ZN3cub18CUB_300001_SM_10006detail8for_each13static_kernelINS2_12policy_hub_t12policy_500_tEmN6thrust24THRUST_300001_SM_1000_NS8cuda_cub20__uninitialized_fill7functorINS7_10device_ptrIfEEfEEEEvT0_T1_)
        /*0050*/ 	.word	0x00000000


	//----- nvinfo : EIATTR_MIN_STACK_SIZE
	.align		4
.L_56:
        /*0054*/ 	.byte	0x04, 0x12
        /*0056*/ 	.short	(.L_58 - .L_57)
	.align		4
.L_57:
        /*0058*/ 	.word	index@(_ZN3cub18CUB_300001_SM_10006detail11EmptyKernelIvEEvv)
        /*005c*/ 	.word	0x00000000


	//----- nvinfo : EIATTR_MIN_STACK_SIZE
	.align		4
.L_58:
        /*0060*/ 	.byte	0x04, 0x12
        /*0062*/ 	.short	(.L_60 - .L_59)
	.align		4
.L_59:
        /*0064*/ 	.word	index@(_Z10gpu_kernelPKfS0_Pfiii)
        /*0068*/ 	.word	0x00000000
.L_60:


//--------------------- .nv.compat                --------------------------
	.section	.nv.compat,"",@"SHT_CUDA_COMPAT_INFO"
	.align	4
        /*0000*/ 	.byte	0x02, 0x09, 0x00, 0x00, 0x02, 0x02, 0x01, 0x00, 0x02, 0x05, 0x05, 0x00, 0x03, 0x07, 0x01, 0x01
        /*0010*/ 	.byte	0x02, 0x03, 0x00, 0x00, 0x02, 0x06, 0x01, 0x00, 0x04, 0x0b, 0x08, 0x00, 0x09, 0x00, 0x00, 0x00
        /*0020*/ 	.byte	0x00, 0x00, 0x00, 0x00


//--------------------- .nv.info._ZN3cub18CUB_300001_SM_10006detail8for_each13static_kernelINS2_12policy_hub_t12policy_500_tEmN6thrust24THRUST_300001_SM_1000_NS8cuda_cub20__uninitialized_fill7functorINS7_10device_ptrIfEEfEEEEvT0_T1_ --------------------------
	.section	.nv.info._ZN3cub18CUB_300001_SM_10006detail8for_each13static_kernelINS2_12policy_hub_t12policy_500_tEmN6thrust24THRUST_300001_SM_1000_NS8cuda_cub20__uninitialized_fill7functorINS7_10device_ptrIfEEfEEEEvT0_T1_,"",@"SHT_CUDA_INFO"
	.sectionflags	@""
	.align	4


	//----- nvinfo : EIATTR_CUDA_API_VERSION
	.align		4
        /*0000*/ 	.byte	0x04, 0x37
        /*0002*/ 	.short	(.L_62 - .L_61)
.L_61:
        /*0004*/ 	.word	0x00000082


	//----- nvinfo : EIATTR_KPARAM_INFO
	.align		4
.L_62:
        /*0008*/ 	.byte	0x04, 0x17
        /*000a*/ 	.short	(.L_64 - .L_63)
.L_63:
        /*000c*/ 	.word	0x00000000
        /*0010*/ 	.short	0x0001
        /*0012*/ 	.short	0x0008
        /*0014*/ 	.byte	0x00, 0xf0, 0x41, 0x00


	//----- nvinfo : EIATTR_KPARAM_INFO
	.align		4
.L_64:
        /*0018*/ 	.byte	0x04, 0x17
        /*001a*/ 	.short	(.L_66 - .L_65)
.L_65:
        /*001c*/ 	.word	0x00000000
        /*0020*/ 	.short	0x0000
        /*0022*/ 	.short	0x0000
        /*0024*/ 	.byte	0x00, 0xf0, 0x21, 0x00


	//----- nvinfo : EIATTR_SPARSE_MMA_MASK
	.align		4
.L_66:
        /*0028*/ 	.byte	0x03, 0x50
        /*002a*/ 	.short	0x0000


	//----- nvinfo : EIATTR_MAXREG_COUNT
	.align		4
        /*002c*/ 	.byte	0x03, 0x1b
        /*002e*/ 	.short	0x00ff


	//----- nvinfo : EIATTR_MERCURY_ISA_VERSION
	.align		4
        /*0030*/ 	.byte	0x03, 0x5f
        /*0032*/ 	.short	0x0101


	//----- nvinfo : EIATTR_VRC_CTA_INIT_COUNT
	.align		4
        /*0034*/ 	.byte	0x02, 0x4a
	.zero		1
	.zero		1


	//----- nvinfo : EIATTR_EXIT_INSTR_OFFSETS
	.align		4
        /*0038*/ 	.byte	0x04, 0x1c
        /*003a*/ 	.short	(.L_68 - .L_67)


	//   ....[0]....
.L_67:
        /*003c*/ 	.word	0x00000130


	//   ....[1]....
        /*0040*/ 	.word	0x00000230


	//   ....[2]....
        /*0044*/ 	.word	0x00000260


	//----- nvinfo : EIATTR_MAX_THREADS
	.align		4
.L_68:
        /*0048*/ 	.byte	0x04, 0x05
        /*004a*/ 	.short	(.L_70 - .L_69)
.L_69:
        /*004c*/ 	.word	0x00000100
        /*0050*/ 	.word	0x00000001
        /*0054*/ 	.word	0x00000001


	//----- nvinfo : EIATTR_CBANK_PARAM_SIZE
	.align		4
.L_70:
        /*0058*/ 	.byte	0x03, 0x19
        /*005a*/ 	.short	0x0018


	//----- nvinfo : EIATTR_PARAM_CBANK
	.align		4
        /*005c*/ 	.byte	0x04, 0x0a
        /*005e*/ 	.short	(.L_72 - .L_71)
	.align		4
.L_71:
        /*0060*/ 	.word	index@(.nv.constant0._ZN3cub18CUB_300001_SM_10006detail8for_each13static_kernelINS2_12policy_hub_t12policy_500_tEmN6thrust24THRUST_300001_SM_1000_NS8cuda_cub20__uninitialized_fill7functorINS7_10device_ptrIfEEfEEEEvT0_T1_)
        /*0064*/ 	.short	0x0380
        /*0066*/ 	.short	0x0018


	//----- nvinfo : EIATTR_SW_WAR
	.align		4
.L_72:
        /*0068*/ 	.byte	0x04, 0x36
        /*006a*/ 	.short	(.L_74 - .L_73)
.L_73:
        /*006c*/ 	.word	0x00000008
.L_74:


//--------------------- .nv.info._ZN3cub18CUB_300001_SM_10006detail11EmptyKernelIvEEvv --------------------------
	.section	.nv.info._ZN3cub18CUB_300001_SM_10006detail11EmptyKernelIvEEvv,"",@"SHT_CUDA_INFO"
	.sectionflags	@""
	.align	4


	//----- nvinfo : EIATTR_CUDA_API_VERSION
	.align		4
        /*0000*/ 	.byte	0x04, 0x37
        /*0002*/ 	.short	(.L_76 - .L_75)
.L_75:
        /*0004*/ 	.word	0x00000082


	//----- nvinfo : EIATTR_SPARSE_MMA_MASK
	.align		4
.L_76:
        /*0008*/ 	.byte	0x03, 0x50
        /*000a*/ 	.short	0x0000


	//----- nvinfo : EIATTR_MAXREG_COUNT
	.align		4
        /*000c*/ 	.byte	0x03, 0x1b
        /*000e*/ 	.short	0x00ff


	//----- nvinfo : EIATTR_MERCURY_ISA_VERSION
	.align		4
        /*0010*/ 	.byte	0x03, 0x5f
        /*0012*/ 	.short	0x0101


	//----- nvinfo : EIATTR_VRC_CTA_INIT_COUNT
	.align		4
        /*0014*/ 	.byte	0x02, 0x4a
	.zero		1
	.zero		1


	//----- nvinfo : EIATTR_EXIT_INSTR_OFFSETS
	.align		4
        /*0018*/ 	.byte	0x04, 0x1c
        /*001a*/ 	.short	(.L_78 - .L_77)


	//   ....[0]....
.L_77:
        /*001c*/ 	.word	0x00000010


	//----- nvinfo : EIATTR_SW_WAR
	.align		4
.L_78:
        /*0020*/ 	.byte	0x04, 0x36
        /*0022*/ 	.short	(.L_80 - .L_79)
.L_79:
        /*0024*/ 	.word	0x00000008
.L_80:


//--------------------- .nv.info._Z10gpu_kernelPKfS0_Pfiii --------------------------
	.section	.nv.info._Z10gpu_kernelPKfS0_Pfiii,"",@"SHT_CUDA_INFO"
	.sectionflags	@""
	.align	4


	//----- nvinfo : EIATTR_CUDA_API_VERSION
	.align		4
        /*0000*/ 	.byte	0x04, 0x37
        /*0002*/ 	.short	(.L_82 - .L_81)
.L_81:
        /*0004*/ 	.word	0x00000082


	//----- nvinfo : EIATTR_KPARAM_INFO
	.align		4
.L_82:
        /*0008*/ 	.byte	0x04, 0x17
        /*000a*/ 	.short	(.L_84 - .L_83)
.L_83:
        /*000c*/ 	.word	0x00000000
        /*0010*/ 	.short	0x0005
        /*0012*/ 	.short	0x0020
        /*0014*/ 	.byte	0x00, 0xf0, 0x11, 0x00


	//----- nvinfo : EIATTR_KPARAM_INFO
	.align		4
.L_84:
        /*0018*/ 	.byte	0x04, 0x17
        /*001a*/ 	.short	(.L_86 - .L_85)
.L_85:
        /*001c*/ 	.word	0x00000000
        /*0020*/ 	.short	0x0004
        /*0022*/ 	.short	0x001c
        /*0024*/ 	.byte	0x00, 0xf0, 0x11, 0x00


	//----- nvinfo : EIATTR_KPARAM_INFO
	.align		4
.L_86:
        /*0028*/ 	.byte	0x04, 0x17
        /*002a*/ 	.short	(.L_88 - .L_87)
.L_87:
        /*002c*/ 	.word	0x00000000
        /*0030*/ 	.short	0x0003
        /*0032*/ 	.short	0x0018
        /*0034*/ 	.byte	0x00, 0xf0, 0x11, 0x00


	//----- nvinfo : EIATTR_KPARAM_INFO
	.align		4
.L_88:
        /*0038*/ 	.byte	0x04, 0x17
        /*003a*/ 	.short	(.L_90 - .L_89)
.L_89:
        /*003c*/ 	.word	0x00000000
        /*0040*/ 	.short	0x0002
        /*0042*/ 	.short	0x0010
        /*0044*/ 	.byte	0x00, 0xf5, 0x21, 0x00


	//----- nvinfo : EIATTR_KPARAM_INFO
	.align		4
.L_90:
        /*0048*/ 	.byte	0x04, 0x17
        /*004a*/ 	.short	(.L_92 - .L_91)
.L_91:
        /*004c*/ 	.word	0x00000000
        /*0050*/ 	.short	0x0001
        /*0052*/ 	.short	0x0008
        /*0054*/ 	.byte	0x00, 0xf5, 0x21, 0x00


	//----- nvinfo : EIATTR_KPARAM_INFO
	.align		4
.L_92:
        /*0058*/ 	.byte	0x04, 0x17
        /*005a*/ 	.short	(.L_94 - .L_93)
.L_93:
        /*005c*/ 	.word	0x00000000
        /*0060*/ 	.short	0x0000
        /*0062*/ 	.short	0x0000
        /*0064*/ 	.byte	0x00, 0xf5, 0x21, 0x00


	//----- nvinfo : EIATTR_SPARSE_MMA_MASK
	.align		4
.L_94:
        /*0068*/ 	.byte	0x03, 0x50
        /*006a*/ 	.short	0x0000


	//----- nvinfo : EIATTR_MAXREG_COUNT
	.align		4
        /*006c*/ 	.byte	0x03, 0x1b
        /*006e*/ 	.short	0x00ff


	//----- nvinfo : EIATTR_MERCURY_ISA_VERSION
	.align		4
        /*0070*/ 	.byte	0x03, 0x5f
        /*0072*/ 	.short	0x0101


	//----- nvinfo : EIATTR_VRC_CTA_INIT_COUNT
	.align		4
        /*0074*/ 	.byte	0x02, 0x4a
	.zero		1
	.zero		1


	//----- nvinfo : EIATTR_EXIT_INSTR_OFFSETS
	.align		4
        /*0078*/ 	.byte	0x04, 0x1c
        /*007a*/ 	.short	(.L_96 - .L_95)


	//   ....[0]....
.L_95:
        /*007c*/ 	.word	0x00000080


	//   ....[1]....
        /*0080*/ 	.word	0x00001d10


	//----- nvinfo : EIATTR_CRS_STACK_SIZE
	.align		4
.L_96:
        /*0084*/ 	.byte	0x04, 0x1e
        /*0086*/ 	.short	(.L_98 - .L_97)
.L_97:
        /*0088*/ 	.word	0x00000000


	//----- nvinfo : EIATTR_CBANK_PARAM_SIZE
	.align		4
.L_98:
        /*008c*/ 	.byte	0x03, 0x19
        /*008e*/ 	.short	0x0024


	//----- nvinfo : EIATTR_PARAM_CBANK
	.align		4
        /*0090*/ 	.byte	0x04, 0x0a
        /*0092*/ 	.short	(.L_100 - .L_99)
	.align		4
.L_99:
        /*0094*/ 	.word	index@(.nv.constant0._Z10gpu_kernelPKfS0_Pfiii)
        /*0098*/ 	.short	0x0380
        /*009a*/ 	.short	0x0024


	//----- nvinfo : EIATTR_SW_WAR
	.align		4
.L_100:
        /*009c*/ 	.byte	0x04, 0x36
        /*009e*/ 	.short	(.L_102 - .L_101)
.L_101:
        /*00a0*/ 	.word	0x00000008
.L_102:


//--------------------- .nv.callgraph             --------------------------
	.section	.nv.callgraph,"",@"SHT_CUDA_CALLGRAPH"
	.align	4
	.sectionentsize	8
	.align		4
        /*0000*/ 	.word	0x00000000
	.align		4
        /*0004*/ 	.word	0xffffffff
	.align		4
        /*0008*/ 	.word	0x00000000
	.align		4
        /*000c*/ 	.word	0xfffffffe
	.align		4
        /*0010*/ 	.word	0x00000000
	.align		4
        /*0014*/ 	.word	0xfffffffd
	.align		4
        /*0018*/ 	.word	0x00000000
	.align		4
        /*001c*/ 	.word	0xfffffffc


//--------------------- .nv.constant4             --------------------------
	.section	.nv.constant4,"a",@progbits
	.align	8
	.align		8
.nv.constant4:
        /*0000*/ 	.dword	_ZN34_INTERNAL_eb91672d_4_k_cu_c1ddf29a4cuda3std3__45__cpo5beginE
	.align		8
        /*0008*/ 	.dword	_ZN34_INTERNAL_eb91672d_4_k_cu_c1ddf29a4cuda3std3__45__cpo3endE
	.align		8
        /*0010*/ 	.dword	_ZN34_INTERNAL_eb91672d_4_k_cu_c1ddf29a4cuda3std3__45__cpo6cbeginE
	.align		8
        /*0018*/ 	.dword	_ZN34_INTERNAL_eb91672d_4_k_cu_c1ddf29a4cuda3std3__45__cpo4cendE
	.align		8
        /*0020*/ 	.dword	_ZN34_INTERNAL_eb91672d_4_k_cu_c1ddf29a4cuda3std3__45__cpo6rbeginE
	.align		8
        /*0028*/ 	.dword	_ZN34_INTERNAL_eb91672d_4_k_cu_c1ddf29a4cuda3std3__45__cpo4rendE
	.align		8
        /*0030*/ 	.dword	_ZN34_INTERNAL_eb91672d_4_k_cu_c1ddf29a4cuda3std3__45__cpo7crbeginE
	.align		8
        /*0038*/ 	.dword	_ZN34_INTERNAL_eb91672d_4_k_cu_c1ddf29a4cuda3std3__45__cpo5crendE
	.align		8
        /*0040*/ 	.dword	_ZN34_INTERNAL_eb91672d_4_k_cu_c1ddf29a4cuda3std3__436_GLOBAL__N__eb91672d_4_k_cu_c1ddf29a6ignoreE
	.align		8
        /*0048*/ 	.dword	_ZN34_INTERNAL_eb91672d_4_k_cu_c1ddf29a4cuda3std3__419piecewise_constructE
	.align		8
        /*0050*/ 	.dword	_ZN34_INTERNAL_eb91672d_4_k_cu_c1ddf29a4cuda3std3__48in_placeE
	.align		8
        /*0058*/ 	.dword	_ZN34_INTERNAL_eb91672d_4_k_cu_c1ddf29a4cuda3std3__420unreachable_sentinelE
	.align		8
        /*0060*/ 	.dword	_ZN34_INTERNAL_eb91672d_4_k_cu_c1ddf29a4cuda3std3__47nulloptE
	.align		8
        /*0068*/ 	.dword	_ZN34_INTERNAL_eb91672d_4_k_cu_c1ddf29a4cuda3std3__48unexpectE
	.align		8
        /*0070*/ 	.dword	_ZN34_INTERNAL_eb91672d_4_k_cu_c1ddf29a4cuda3std6ranges3__45__cpo4swapE
	.align		8
        /*0078*/ 	.dword	_ZN34_INTERNAL_eb91672d_4_k_cu_c1ddf29a4cuda3std6ranges3__45__cpo9iter_moveE
	.align		8
        /*0080*/ 	.dword	_ZN34_INTERNAL_eb91672d_4_k_cu_c1ddf29a4cuda3std6ranges3__45__cpo5beginE
	.align		8
        /*0088*/ 	.dword	_ZN34_INTERNAL_eb91672d_4_k_cu_c1ddf29a4cuda3std6ranges3__45__cpo3endE
	.align		8
        /*0090*/ 	.dword	_ZN34_INTERNAL_eb91672d_4_k_cu_c1ddf29a4cuda3std6ranges3__45__cpo6cbeginE
	.align		8
        /*0098*/ 	.dword	_ZN34_INTERNAL_eb91672d_4_k_cu_c1ddf29a4cuda3std6ranges3__45__cpo4cendE
	.align		8
        /*00a0*/ 	.dword	_ZN34_INTERNAL_eb91672d_4_k_cu_c1ddf29a4cuda3std6ranges3__45__cpo7advanceE
	.align		8
        /*00a8*/ 	.dword	_ZN34_INTERNAL_eb91672d_4_k_cu_c1ddf29a4cuda3std6ranges3__45__cpo9iter_swapE
	.align		8
        /*00b0*/ 	.dword	_ZN34_INTERNAL_eb91672d_4_k_cu_c1ddf29a4cuda3std6ranges3__45__cpo4nextE
	.align		8
        /*00b8*/ 	.dword	_ZN34_INTERNAL_eb91672d_4_k_cu_c1ddf29a4cuda3std6ranges3__45__cpo4prevE
	.align		8
        /*00c0*/ 	.dword	_ZN34_INTERNAL_eb91672d_4_k_cu_c1ddf29a4cuda3std6ranges3__45__cpo4dataE
	.align		8
        /*00c8*/ 	.dword	_ZN34_INTERNAL_eb91672d_4_k_cu_c1ddf29a4cuda3std6ranges3__45__cpo5cdataE
	.align		8
        /*00d0*/ 	.dword	_ZN34_INTERNAL_eb91672d_4_k_cu_c1ddf29a4cuda3std6ranges3__45__cpo4sizeE
	.align		8
        /*00d8*/ 	.dword	_ZN34_INTERNAL_eb91672d_4_k_cu_c1ddf29a4cuda3std6ranges3__45__cpo5ssizeE
	.align		8
        /*00e0*/ 	.dword	_ZN34_INTERNAL_eb91672d_4_k_cu_c1ddf29a4cuda3std6ranges3__45__cpo8distanceE
	.align		8
        /*00e8*/ 	.dword	_ZN34_INTERNAL_eb91672d_4_k_cu_c1ddf29a6thrust24THRUST_300001_SM_1000_NS8cuda_cub3parE
	.align		8
        /*00f0*/ 	.dword	_ZN34_INTERNAL_eb91672d_4_k_cu_c1ddf29a6thrust24THRUST_300001_SM_1000_NS8cuda_cub10par_nosyncE
	.align		8
        /*00f8*/ 	.dword	_ZN34_INTERNAL_eb91672d_4_k_cu_c1ddf29a6thrust24THRUST_300001_SM_1000_NS6system6detail10sequential3seqE
	.align		8
        /*0100*/ 	.dword	_ZN34_INTERNAL_eb91672d_4_k_cu_c1ddf29a6thrust24THRUST_300001_SM_1000_NS12placeholders2_1E
	.align		8
        /*0108*/ 	.dword	_ZN34_INTERNAL_eb91672d_4_k_cu_c1ddf29a6thrust24THRUST_300001_SM_1000_NS12placeholders2_2E
	.align		8
        /*0110*/ 	.dword	_ZN34_INTERNAL_eb91672d_4_k_cu_c1ddf29a6thrust24THRUST_300001_SM_1000_NS12placeholders2_3E
	.align		8
        /*0118*/ 	.dword	_ZN34_INTERNAL_eb91672d_4_k_cu_c1ddf29a6thrust24THRUST_300001_SM_1000_NS12placeholders2_4E
	.align		8
        /*0120*/ 	.dword	_ZN34_INTERNAL_eb91672d_4_k_cu_c1ddf29a6thrust24THRUST_300001_SM_1000_NS12placeholders2_5E
	.align		8
        /*0128*/ 	.dword	_ZN34_INTERNAL_eb91672d_4_k_cu_c1ddf29a6thrust24THRUST_300001_SM_1000_NS12placeholders2_6E
	.align		8
        /*0130*/ 	.dword	_ZN34_INTERNAL_eb91672d_4_k_cu_c1ddf29a6thrust24THRUST_300001_SM_1000_NS12placeholders2_7E
	.align		8
        /*0138*/ 	.dword	_ZN34_INTERNAL_eb91672d_4_k_cu_c1ddf29a6thrust24THRUST_300001_SM_1000_NS12placeholders2_8E
	.align		8
        /*0140*/ 	.dword	_ZN34_INTERNAL_eb91672d_4_k_cu_c1ddf29a6thrust24THRUST_300001_SM_1000_NS12placeholders2_9E
	.align		8
        /*0148*/ 	.dword	_ZN34_INTERNAL_eb91672d_4_k_cu_c1ddf29a6thrust24THRUST_300001_SM_1000_NS12placeholders3_10E
	.align		8
        /*0150*/ 	.dword	_ZN34_INTERNAL_eb91672d_4_k_cu_c1ddf29a6thrust24THRUST_300001_SM_1000_NS3seqE


//--------------------- .text._ZN3cub18CUB_300001_SM_10006detail8for_each13static_kernelINS2_12policy_hub_t12policy_500_tEmN6thrust24THRUST_300001_SM_1000_NS8cuda_cub20__uninitialized_fill7functorINS7_10device_ptrIfEEfEEEEvT0_T1_ --------------------------
	.section	.text._ZN3cub18CUB_300001_SM_10006detail8for_each13static_kernelINS2_12policy_hub_t12policy_500_tEmN6thrust24THRUST_300001_SM_1000_NS8cuda_cub20__uninitialized_fill7functorINS7_10device_ptrIfEEfEEEEvT0_T1_,"ax",@progbits
	.align	128
        .global         _ZN3cub18CUB_300001_SM_10006detail8for_each13static_kernelINS2_12policy_hub_t12policy_500_tEmN6thrust24THRUST_300001_SM_1000_NS8cuda_cub20__uninitialized_fill7functorINS7_10device_ptrIfEEfEEEEvT0_T1_
        .type           _ZN3cub18CUB_300001_SM_10006detail8for_each13static_kernelINS2_12policy_hub_t12policy_500_tEmN6thrust24THRUST_300001_SM_1000_NS8cuda_cub20__uninitialized_fill7functorINS7_10device_ptrIfEEfEEEEvT0_T1_,@function
        .size           _ZN3cub18CUB_300001_SM_10006detail8for_each13static_kernelINS2_12policy_hub_t12policy_500_tEmN6thrust24THRUST_300001_SM_1000_NS8cuda_cub20__uninitialized_fill7functorINS7_10device_ptrIfEEfEEEEvT0_T1_,(.L_x_35 - _ZN3cub18CUB_300001_SM_10006detail8for_each13static_kernelINS2_12policy_hub_t12policy_500_tEmN6thrust24THRUST_300001_SM_1000_NS8cuda_cub20__uninitialized_fill7functorINS7_10device_ptrIfEEfEEEEvT0_T1_)
        .other          _ZN3cub18CUB_300001_SM_10006detail8for_each13static_kernelINS2_12policy_hub_t12policy_500_tEmN6thrust24THRUST_300001_SM_1000_NS8cuda_cub20__uninitialized_fill7functorINS7_10device_ptrIfEEfEEEEvT0_T1_,@"STO_CUDA_ENTRY STV_DEFAULT"
_ZN3cub18CUB_300001_SM_10006detail8for_each13static_kernelINS2_12policy_hub_t12policy_500_tEmN6thrust24THRUST_300001_SM_1000_NS8cuda_cub20__uninitialized_fill7functorINS7_10device_ptrIfEEfEEEEvT0_T1_:
.text._ZN3cub18CUB_300001_SM_10006detail8for_each13static_kernelINS2_12policy_hub_t12policy_500_tEmN6thrust24THRUST_300001_SM_1000_NS8cuda_cub20__uninitialized_fill7functorINS7_10device_ptrIfEEfEEEEvT0_T1_:
[----:B------:R-:W-:Y:S08]  /*0000*/  LDC R1, c[0x0][0x37c] ;  /* 0x0000df00ff017b82 */ /* 0x000ff00000000800 */
[----:B------:R-:W0:Y:S01]  /*0010*/  S2UR UR4, SR_CTAID.X ;  /* 0x00000000000479c3 */ /* 0x000e220000002500 */
[----:B------:R-:W1:Y:S01]  /*0020*/  LDCU.64 UR6, c[0x0][0x380] ;  /* 0x00007000ff0677ac */ /* 0x000e620008000a00 */
[----:B------:R-:W2:Y:S01]  /*0030*/  LDCU.64 UR8, c[0x0][0x358] ;  /* 0x00006b00ff0877ac */ /* 0x000ea20008000a00 */
[----:B0-----:R-:W-:-:S04]  /*0040*/  UIMAD.WIDE.U32 UR4, UR4, 0x200, URZ ;  /* 0x00000200040478a5 */ /* 0x001fc8000f8e00ff */
[----:B-1----:R-:W-:-:S04]  /*0050*/  UIADD3 UR6, UP0, UPT, -UR4, UR6, URZ ;  /* 0x0000000604067290 */ /* 0x002fc8000ff1e1ff */
[----:B------:R-:W-:Y:S02]  /*0060*/  UIADD3.X UR7, UPT, UPT, ~UR5, UR7, URZ, UP0, !UPT ;  /* 0x0000000705077290 */ /* 0x000fe400087fe5ff */
[----:B------:R-:W-:-:S04]  /*0070*/  UISETP.GE.U32.AND UP0, UPT, UR6, 0x200, UPT ;  /* 0x000002000600788c */ /* 0x000fc8000bf06070 */
[----:B------:R-:W-:-:S09]  /*0080*/  UISETP.GE.U32.AND.EX UP0, UPT, UR7, URZ, UPT, UP0 ;  /* 0x000000ff0700728c */ /* 0x000fd2000bf06100 */
[----:B--2---:R-:W-:Y:S05]  /*0090*/  BRA.U !UP0, `(.L_x_0) ;  /* 0x0000000108287547 */ /* 0x004fea000b800000 */
[----:B------:R-:W0:Y:S01]  /*00a0*/  S2R R0, SR_TID.X ;  /* 0x0000000000007919 */ /* 0x000e220000002100 */
[----:B------:R-:W1:Y:S01]  /*00b0*/  LDCU.64 UR6, c[0x0][0x388] ;  /* 0x00007100ff0677ac */ /* 0x000e620008000a00 */
[----:B------:R-:W2:Y:S01]  /*00c0*/  LDC R5, c[0x0][0x390] ;  /* 0x0000e400ff057b82 */ /* 0x000ea20000000800 */
[----:B0-----:R-:W-:-:S05]  /*00d0*/  IADD3 R0, P0, PT, R0, UR4, RZ ;  /* 0x0000000400007c10 */ /* 0x001fca000ff1e0ff */
[----:B------:R-:W-:Y:S01]  /*00e0*/  IMAD.X R3, RZ, RZ, UR5, P0 ;  /* 0x00000005ff037e24 */ /* 0x000fe200080e06ff */
[----:B-1----:R-:W-:-:S04]  /*00f0*/  LEA R2, P0, R0, UR6, 0x2 ;  /* 0x0000000600027c11 */ /* 0x002fc8000f8010ff */
[----:B------:R-:W-:-:S05]  /*0100*/  LEA.HI.X R3, R0, UR7, R3, 0x2, P0 ;  /* 0x0000000700037c11 */ /* 0x000fca00080f1403 */
[----:B--2---:R-:W-:Y:S04]  /*0110*/  STG.E desc[UR8][R2.64], R5 ;  /* 0x0000000502007986 */ /* 0x004fe8000c101908 */
[----:B------:R-:W-:Y:S01]  /*0120*/  STG.E desc[UR8][R2.64+0x400], R5 ;  /* 0x0004000502007986 */ /* 0x000fe2000c101908 */
[----:B------:R-:W-:Y:S05]  /*0130*/  EXIT ;  /* 0x000000000000794d */ /* 0x000fea0003800000 */
.L_x_0:
[----:B------:R-:W0:Y:S01]  /*0140*/  S2R R0, SR_TID.X ;  /* 0x0000000000007919 */ /* 0x000e220000002100 */
[----:B------:R-:W-:Y:S01]  /*0150*/  IMAD.U32 R2, RZ, RZ, UR7 ;  /* 0x00000007ff027e24 */ /* 0x000fe2000f8e00ff */
[----:B------:R-:W1:Y:S01]  /*0160*/  LDCU.64 UR10, c[0x0][0x388] ;  /* 0x00007100ff0a77ac */ /* 0x000e620008000a00 */
[----:B------:R-:W-:Y:S01]  /*0170*/  IMAD.U32 R4, RZ, RZ, UR7 ;  /* 0x00000007ff047e24 */ /* 0x000fe2000f8e00ff */
[----:B0-----:R-:W-:-:S04]  /*0180*/  ISETP.LT.U32.AND P0, PT, R0, UR6, PT ;  /* 0x0000000600007c0c */ /* 0x001fc8000bf01070 */
[----:B------:R-:W-:Y:S01]  /*0190*/  ISETP.GT.U32.AND.EX P0, PT, R2, RZ, PT, P0 ;  /* 0x000000ff0200720c */ /* 0x000fe20003f04100 */
[C---:B------:R-:W-:Y:S01]  /*01a0*/  VIADD R2, R0.reuse, 0x100 ;  /* 0x0000010000027836 */ /* 0x040fe20000000000 */
[----:B------:R-:W-:-:S04]  /*01b0*/  IADD3 R0, P2, PT, R0, UR4, RZ ;  /* 0x0000000400007c10 */ /* 0x000fc8000ff5e0ff */
[----:B------:R-:W-:Y:S01]  /*01c0*/  ISETP.LT.U32.AND P1, PT, R2, UR6, PT ;  /* 0x0000000602007c0c */ /* 0x000fe2000bf21070 */
[----:B------:R-:W-:Y:S01]  /*01d0*/  IMAD.X R3, RZ, RZ, UR5, P2 ;  /* 0x00000005ff037e24 */ /* 0x000fe200090e06ff */
[----:B-1----:R-:W-:Y:S02]  /*01e0*/  LEA R2, P2, R0, UR10, 0x2 ;  /* 0x0000000a00027c11 */ /* 0x002fe4000f8410ff */
[----:B------:R-:W-:Y:S02]  /*01f0*/  ISETP.GT.U32.AND.EX P1, PT, R4, RZ, PT, P1 ;  /* 0x000000ff0400720c */ /* 0x000fe40003f24110 */
[----:B------:R-:W-:Y:S01]  /*0200*/  LEA.HI.X R3, R0, UR11, R3, 0x2, P2 ;  /* 0x0000000b00037c11 */ /* 0x000fe200090f1403 */
[----:B------:R-:W0:Y:S04]  /*0210*/  @P0 LDC R5, c[0x0][0x390] ;  /* 0x0000e400ff050b82 */ /* 0x000e280000000800 */
[----:B0-----:R0:W-:Y:S06]  /*0220*/  @P0 STG.E desc[UR8][R2.64], R5 ;  /* 0x0000000502000986 */ /* 0x0011ec000c101908 */
[----:B------:R-:W-:Y:S05]  /*0230*/  @!P1 EXIT ;  /* 0x000000000000994d */ /* 0x000fea0003800000 */
[----:B0-----:R-:W0:Y:S02]  /*0240*/  LDC R5, c[0x0][0x390] ;  /* 0x0000e400ff057b82 */ /* 0x001e240000000800 */
[----:B0-----:R-:W-:Y:S01]  /*0250*/  STG.E desc[UR8][R2.64+0x400], R5 ;  /* 0x0004000502007986 */ /* 0x001fe2000c101908 */
[----:B------:R-:W-:Y:S05]  /*0260*/  EXIT ;  /* 0x000000000000794d */ /* 0x000fea0003800000 */
.L_x_1:
[----:B------:R-:W-:-:S00]  /*0270*/  BRA `(.L_x_1) ;  /* 0xfffffffc00fc7947 */ /* 0x000fc0000383ffff */
[----:B------:R-:W-:-:S00]  /*0280*/  NOP ;  /* 0x0000000000007918 */ /* 0x000fc00000000000 */
[----:B------:R-:W-:-:S00]  /*0290*/  NOP ;  /* 0x0000000000007918 */ /* 0x000fc00000000000 */
[----:B------:R-:W-:-:S00]  /*02a0*/  NOP ;  /* 0x0000000000007918 */ /* 0x000fc00000000000 */
[----:B------:R-:W-:-:S00]  /*02b0*/  NOP ;  /* 0x0000000000007918 */ /* 0x000fc00000000000 */
[----:B------:R-:W-:-:S00]  /*02c0*/  NOP ;  /* 0x0000000000007918 */ /* 0x000fc00000000000 */
[----:B------:R-:W-:-:S00]  /*02d0*/  NOP ;  /* 0x0000000000007918 */ /* 0x000fc00000000000 */
[----:B------:R-:W-:-:S00]  /*02e0*/  NOP ;  /* 0x0000000000007918 */ /* 0x000fc00000000000 */
[----:B------:R-:W-:-:S00]  /*02f0*/  NOP ;  /* 0x0000000000007918 */ /* 0x000fc00000000000 */
.L_x_35:


//--------------------- .text._ZN3cub18CUB_300001_SM_10006detail11EmptyKernelIvEEvv --------------------------
	.section	.text._ZN3cub18CUB_300001_SM_10006detail11EmptyKernelIvEEvv,"ax",@progbits
	.align	128
        .global         _ZN3cub18CUB_300001_SM_10006detail11EmptyKernelIvEEvv
        .type           _ZN3cub18CUB_300001_SM_10006detail11EmptyKernelIvEEvv,@function
        .size           _ZN3cub18CUB_300001_SM_10006detail11EmptyKernelIvEEvv,(.L_x_36 - _ZN3cub18CUB_300001_SM_10006detail11EmptyKernelIvEEvv)
        .other          _ZN3cub18CUB_300001_SM_10006detail11EmptyKernelIvEEvv,@"STO_CUDA_ENTRY STV_DEFAULT"
_ZN3cub18CUB_300001_SM_10006detail11EmptyKernelIvEEvv:
.text._ZN3cub18CUB_300001_SM_10006detail11EmptyKernelIvEEvv:
[----:B------:R-:W-:Y:S01]  /*0000*/  LDC R1, c[0x0][0x37c] ;  /* 0x0000df00ff017b82 */ /* 0x000fe20000000800 */
[----:B------:R-:W-:Y:S05]  /*0010*/  EXIT ;  /* 0x000000000000794d */ /* 0x000fea0003800000 */
.L_x_2:
        /* <DEDUP_REMOVED lines=14> */
.L_x_36:


//--------------------- .text._Z10gpu_kernelPKfS0_Pfiii --------------------------
	.section	.text._Z10gpu_kernelPKfS0_Pfiii,"ax",@progbits
	.align	128
        .global         _Z10gpu_kernelPKfS0_Pfiii
        .type           _Z10gpu_kernelPKfS0_Pfiii,@function
        .size           _Z10gpu_kernelPKfS0_Pfiii,(.L_x_37 - _Z10gpu_kernelPKfS0_Pfiii)
        .other          _Z10gpu_kernelPKfS0_Pfiii,@"STO_CUDA_ENTRY STV_DEFAULT"
_Z10gpu_kernelPKfS0_Pfiii:
.text._Z10gpu_kernelPKfS0_Pfiii:
[----:B------:R-:W-:Y:S01]  /*0000*/  LDC R1, c[0x0][0x37c] ;  /* 0x0000df00ff017b82 */ /* 0x000fe20000000800 */
[----:B------:R-:W0:Y:S07]  /*0010*/  S2R R5, SR_TID.X ;  /* 0x0000000000057919 */ /* 0x000e2e0000002100 */
[----:B------:R-:W1:Y:S01]  /*0020*/  S2UR UR4, SR_CTAID.X ;  /* 0x00000000000479c3 */ /* 0x000e620000002500 */
[----:B------:R-:W1:Y:S07]  /*0030*/  LDCU UR5, c[0x0][0x360] ;  /* 0x00006c00ff0577ac */ /* 0x000e6e0008000800 */
[----:B------:R-:W2:Y:S01]  /*0040*/  LDC R0, c[0x0][0x398] ;  /* 0x0000e600ff007b82 */ /* 0x000ea20000000800 */
[----:B-1----:R-:W-:-:S06]  /*0050*/  UIMAD UR4, UR4, UR5, URZ ;  /* 0x00000005040472a4 */ /* 0x002fcc000f8e02ff */
[----:B0-----:R-:W-:-:S04]  /*0060*/  IADD3 R3, PT, PT, R5, UR4, RZ ;  /* 0x0000000405037c10 */ /* 0x001fc8000fffe0ff */
[----:B--2---:R-:W-:-:S13]  /*0070*/  ISETP.GE.AND P0, PT, R3, R0, PT ;  /* 0x000000000300720c */ /* 0x004fda0003f06270 */
[----:B------:R-:W-:Y:S05]  /*0080*/  @P0 EXIT ;  /* 0x000000000000094d */ /* 0x000fea0003800000 */
[----:B------:R-:W0:Y:S01]  /*0090*/  LDCU UR5, c[0x0][0x3a0] ;  /* 0x00007400ff0577ac */ /* 0x000e220008000800 */
[----:B------:R-:W-:Y:S01]  /*00a0*/  BSSY.RECONVERGENT B0, `(.L_x_3) ;  /* 0x00001c3000007945 */ /* 0x000fe20003800200 */
[----:B------:R-:W1:Y:S01]  /*00b0*/  LDCU.64 UR6, c[0x0][0x358] ;  /* 0x00006b00ff0677ac */ /* 0x000e620008000a00 */
[----:B0-----:R-:W-:-:S09]  /*00c0*/  UISETP.NE.AND UP0, UPT, UR5, 0x1, UPT ;  /* 0x000000010500788c */ /* 0x001fd2000bf05270 */
[----:B-1----:R-:W-:Y:S05]  /*00d0*/  BRA.U !UP0, `(.L_x_4) ;  /* 0x0000000d08847547 */ /* 0x002fea000b800000 */
[----:B------:R-:W0:Y:S02]  /*00e0*/  LDCU UR5, c[0x0][0x39c] ;  /* 0x00007380ff0577ac */ /* 0x000e240008000800 */
[----:B0-----:R-:W-:-:S09]  /*00f0*/  UISETP.NE.AND UP0, UPT, UR5, 0x1, UPT ;  /* 0x000000010500788c */ /* 0x001fd2000bf05270 */
[----:B------:R-:W-:Y:S05]  /*0100*/  BRA.U UP0, `(.L_x_5) ;  /* 0x0000000500c47547 */ /* 0x000fea000b800000 */
[----:B------:R-:W-:Y:S01]  /*0110*/  IADD3 R2, PT, PT, R5, UR4, -R0 ;  /* 0x0000000405027c10 */ /* 0x000fe2000fffe800 */
[----:B------:R-:W-:Y:S01]  /*0120*/  BSSY.RECONVERGENT B1, `(.L_x_6) ;  /* 0x0000035000017945 */ /* 0x000fe20003800200 */
[----:B------:R-:W-:Y:S02]  /*0130*/  IADD3 R18, PT, PT, -R3, R0, RZ ;  /* 0x0000000003127210 */ /* 0x000fe40007ffe1ff */
[----:B------:R-:W-:Y:S01]  /*0140*/  ISETP.GT.U32.AND P0, PT, R2, -0x8, PT ;  /* 0xfffffff80200780c */ /* 0x000fe20003f04070 */
[----:B------:R-:W-:Y:S01]  /*0150*/  HFMA2 R2, -RZ, RZ, 0, 0 ;  /* 0x00000000ff027431 */ /* 0x000fe200000001ff */
[----:B------:R-:W-:Y:S02]  /*0160*/  LOP3.LUT R24, R18, 0x7, RZ, 0xc0, !PT ;  /* 0x0000000712187812 */ /* 0x000fe400078ec0ff */
[----:B------:R-:W-:Y:S02]  /*0170*/  MOV R19, R3 ;  /* 0x0000000300137202 */ /* 0x000fe40000000f00 */
[----:B------:R-:W-:-:S07]  /*0180*/  ISETP.NE.AND P1, PT, R24, RZ, PT ;  /* 0x000000ff1800720c */ /* 0x000fce0003f25270 */
[----:B------:R-:W-:Y:S06]  /*0190*/  @P0 BRA `(.L_x_7) ;  /* 0x0000000000b40947 */ /* 0x000fec0003800000 */
[----:B------:R-:W-:Y:S01]  /*01a0*/  LOP3.LUT R20, R18, 0xfffffff8, RZ, 0xc0, !PT ;  /* 0xfffffff812147812 */ /* 0x000fe200078ec0ff */
[----:B------:R-:W-:Y:S01]  /*01b0*/  IMAD R21, R3, R0, R3 ;  /* 0x0000000003157224 */ /* 0x000fe200078e0203 */
[----:B------:R-:W-:Y:S02]  /*01c0*/  MOV R2, RZ ;  /* 0x000000ff00027202 */ /* 0x000fe40000000f00 */
[----:B------:R-:W-:Y:S02]  /*01d0*/  MOV R19, R3 ;  /* 0x0000000300137202 */ /* 0x000fe40000000f00 */
[----:B------:R-:W-:-:S07]  /*01e0*/  IADD3 R20, PT, PT, -R20, RZ, RZ ;  /* 0x000000ff14147210 */ /* 0x000fce0007ffe1ff */
.L_x_8:
[----:B------:R-:W0:Y:S08]  /*01f0*/  LDC.64 R6, c[0x0][0x380] ;  /* 0x0000e000ff067b82 */ /* 0x000e300000000a00 */
[----:B------:R-:W1:Y:S01]  /*0200*/  LDC.64 R4, c[0x0][0x388] ;  /* 0x0000e200ff047b82 */ /* 0x000e620000000a00 */
[----:B0-----:R-:W-:-:S05]  /*0210*/  IMAD.WIDE R6, R21, 0x4, R6 ;  /* 0x0000000415067825 */ /* 0x001fca00078e0206 */
[----:B------:R0:W2:Y:S01]  /*0220*/  LDG.E R25, desc[UR6][R6.64] ;  /* 0x0000000606197981 */ /* 0x0000a2000c1e1900 */
[----:B------:R-:W-:-:S04]  /*0230*/  IMAD.WIDE R16, R0, 0x4, R6 ;  /* 0x0000000400107825 */ /* 0x000fc800078e0206 */
[----:B-1----:R-:W-:Y:S01]  /*0240*/  IMAD.WIDE R4, R19, 0x4, R4 ;  /* 0x0000000413047825 */ /* 0x002fe200078e0204 */
[----:B------:R1:W3:Y:S03]  /*0250*/  LDG.E R22, desc[UR6][R16.64] ;  /* 0x0000000610167981 */ /* 0x0002e6000c1e1900 */
[C---:B------:R-:W-:Y:S01]  /*0260*/  IMAD.WIDE R8, R0.reuse, 0x4, R16 ;  /* 0x0000000400087825 */ /* 0x040fe200078e0210 */
[----:B------:R-:W2:Y:S04]  /*0270*/  LDG.E R23, desc[UR6][R4.64] ;  /* 0x0000000604177981 */ /* 0x000ea8000c1e1900 */
[----:B------:R-:W3:Y:S01]  /*0280*/  LDG.E R27, desc[UR6][R4.64+0x4] ;  /* 0x00000406041b7981 */ /* 0x000ee2000c1e1900 */
[----:B------:R-:W-:-:S03]  /*0290*/  IMAD.WIDE R10, R0, 0x4, R8 ;  /* 0x00000004000a7825 */ /* 0x000fc600078e0208 */
[----:B------:R-:W4:Y:S01]  /*02a0*/  LDG.E R8, desc[UR6][R8.64] ;  /* 0x0000000608087981 */ /* 0x000f22000c1e1900 */
[----:B0-----:R-:W-:-:S03]  /*02b0*/  IMAD.WIDE R6, R0, 0x4, R10 ;  /* 0x0000000400067825 */ /* 0x001fc600078e020a */
[----:B------:R-:W4:Y:S04]  /*02c0*/  LDG.E R29, desc[UR6][R4.64+0x8] ;  /* 0x00000806041d7981 */ /* 0x000f28000c1e1900 */
[----:B------:R-:W5:Y:S01]  /*02d0*/  LDG.E R10, desc[UR6][R10.64] ;  /* 0x000000060a0a7981 */ /* 0x000f62000c1e1900 */
[----:B------:R-:W-:-:S03]  /*02e0*/  IMAD.WIDE R12, R0, 0x4, R6 ;  /* 0x00000004000c7825 */ /* 0x000fc600078e0206 */
[----:B------:R-:W5:Y:S01]  /*02f0*/  LDG.E R26, desc[UR6][R4.64+0xc] ;  /* 0x00000c06041a7981 */ /* 0x000f62000c1e1900 */
[----:B------:R-:W-:-:S03]  /*0300*/  IMAD.WIDE R14, R0, 0x4, R12 ;  /* 0x00000004000e7825 */ /* 0x000fc600078e020c */
[----:B------:R-:W5:Y:S04]  /*0310*/  LDG.E R6, desc[UR6][R6.64] ;  /* 0x0000000606067981 */ /* 0x000f68000c1e1900 */
[----:B------:R-:W5:Y:S01]  /*0320*/  LDG.E R12, desc[UR6][R12.64] ;  /* 0x000000060c0c7981 */ /* 0x000f62000c1e1900 */
[----:B-1----:R-:W-:-:S03]  /*0330*/  IMAD.WIDE R16, R0, 0x4, R14 ;  /* 0x0000000400107825 */ /* 0x002fc600078e020e */
[----:B------:R-:W5:Y:S04]  /*0340*/  LDG.E R9, desc[UR6][R4.64+0x14] ;  /* 0x0000140604097981 */ /* 0x000f68000c1e1900 */
[----:B------:R-:W5:Y:S04]  /*0350*/  LDG.E R7, desc[UR6][R4.64+0x10] ;  /* 0x0000100604077981 */ /* 0x000f68000c1e1900 */
[----:B------:R-:W5:Y:S04]  /*0360*/  LDG.E R28, desc[UR6][R14.64] ;  /* 0x000000060e1c7981 */ /* 0x000f68000c1e1900 */
[----:B------:R-:W5:Y:S04]  /*0370*/  LDG.E R11, desc[UR6][R4.64+0x18] ;  /* 0x00001806040b7981 */ /* 0x000f68000c1e1900 */
[----:B------:R-:W5:Y:S04]  /*0380*/  LDG.E R16, desc[UR6][R16.64] ;  /* 0x0000000610107981 */ /* 0x000f68000c1e1900 */
[----:B------:R-:W5:Y:S01]  /*0390*/  LDG.E R13, desc[UR6][R4.64+0x1c] ;  /* 0x00001c06040d7981 */ /* 0x000f62000c1e1900 */
[----:B------:R-:W-:-:S04]  /*03a0*/  IADD3 R20, PT, PT, R20, 0x8, RZ ;  /* 0x0000000814147810 */ /* 0x000fc80007ffe0ff */
[----:B------:R-:W-:Y:S02]  /*03b0*/  ISETP.NE.AND P0, PT, R20, RZ, PT ;  /* 0x000000ff1400720c */ /* 0x000fe40003f05270 */
[----:B------:R-:W-:Y:S02]  /*03c0*/  LEA R21, R0, R21, 0x3 ;  /* 0x0000001500157211 */ /* 0x000fe400078e18ff */
[----:B------:R-:W-:Y:S01]  /*03d0*/  IADD3 R19, PT, PT, R19, 0x8, RZ ;  /* 0x0000000813137810 */ /* 0x000fe20007ffe0ff */
[----:B--2---:R-:W-:-:S04]  /*03e0*/  FFMA R23, R25, R23, R2 ;  /* 0x0000001719177223 */ /* 0x004fc80000000002 */
[----:B---3--:R-:W-:-:S04]  /*03f0*/  FFMA R23, R22, R27, R23 ;  /* 0x0000001b16177223 */ /* 0x008fc80000000017 */
[----:B----4-:R-:W-:-:S04]  /*0400*/  FFMA R23, R8, R29, R23 ;  /* 0x0000001d08177223 */ /* 0x010fc80000000017 */
[----:B-----5:R-:W-:-:S04]  /*0410*/  FFMA R23, R10, R26, R23 ;  /* 0x0000001a0a177223 */ /* 0x020fc80000000017 */
[----:B------:R-:W-:-:S04]  /*0420*/  FFMA R7, R6, R7, R23 ;  /* 0x0000000706077223 */ /* 0x000fc80000000017 */
[----:B------:R-:W-:-:S04]  /*0430*/  FFMA R7, R12, R9, R7 ;  /* 0x000000090c077223 */ /* 0x000fc80000000007 */
[----:B------:R-:W-:-:S04]  /*0440*/  FFMA R7, R28, R11, R7 ;  /* 0x0000000b1c077223 */ /* 0x000fc80000000007 */
[----:B------:R-:W-:Y:S01]  /*0450*/  FFMA R2, R16, R13, R7 ;  /* 0x0000000d10027223 */ /* 0x000fe20000000007 */
[----:B------:R-:W-:Y:S06]  /*0460*/  @P0 BRA `(.L_x_8) ;  /* 0xfffffffc00600947 */ /* 0x000fec000383ffff */
.L_x_7:
[----:B------:R-:W-:Y:S05]  /*0470*/  BSYNC.RECONVERGENT B1 ;  /* 0x0000000000017941 */ /* 0x000fea0003800200 */
.L_x_6:
[----:B------:R-:W-:Y:S05]  /*0480*/  @!P1 BRA `(.L_x_9) ;  /* 0x0000001800109947 */ /* 0x000fea0003800000 */
[----:B------:R-:W-:Y:S01]  /*0490*/  ISETP.GE.U32.AND P0, PT, R24, 0x4, PT ;  /* 0x000000041800780c */ /* 0x000fe20003f06070 */
[----:B------:R-:W-:Y:S01]  /*04a0*/  BSSY.RECONVERGENT B1, `(.L_x_10) ;  /* 0x0000019000017945 */ /* 0x000fe20003800200 */
[----:B------:R-:W-:-:S04]  /*04b0*/  LOP3.LUT R16, R18, 0x3, RZ, 0xc0, !PT ;  /* 0x0000000312107812 */ /* 0x000fc800078ec0ff */
[----:B------:R-:W-:-:S07]  /*04c0*/  ISETP.NE.AND P1, PT, R16, RZ, PT ;  /* 0x000000ff1000720c */ /* 0x000fce0003f25270 */
[----:B------:R-:W-:Y:S06]  /*04d0*/  @!P0 BRA `(.L_x_11) ;  /* 0x0000000000548947 */ /* 0x000fec0003800000 */
[----:B------:R-:W0:Y:S01]  /*04e0*/  LDC.64 R8, c[0x0][0x380] ;  /* 0x0000e000ff087b82 */ /* 0x000e220000000a00 */
[----:B------:R-:W-:-:S07]  /*04f0*/  IMAD R7, R19, R0, R3 ;  /* 0x0000000013077224 */ /* 0x000fce00078e0203 */
[----:B------:R-:W1:Y:S01]  /*0500*/  LDC.64 R4, c[0x0][0x388] ;  /* 0x0000e200ff047b82 */ /* 0x000e620000000a00 */
[----:B0-----:R-:W-:-:S04]  /*0510*/  IMAD.WIDE R8, R7, 0x4, R8 ;  /* 0x0000000407087825 */ /* 0x001fc800078e0208 */
[----:B------:R-:W-:Y:S02]  /*0520*/  IMAD.WIDE R10, R0, 0x4, R8 ;  /* 0x00000004000a7825 */ /* 0x000fe400078e0208 */
[----:B------:R-:W2:Y:S02]  /*0530*/  LDG.E R9, desc[UR6][R8.64] ;  /* 0x0000000608097981 */ /* 0x000ea4000c1e1900 */
[----:B-1----:R-:W-:-:S04]  /*0540*/  IMAD.WIDE R4, R19, 0x4, R4 ;  /* 0x0000000413047825 */ /* 0x002fc800078e0204 */
[C---:B------:R-:W-:Y:S01]  /*0550*/  IMAD.WIDE R12, R0.reuse, 0x4, R10 ;  /* 0x00000004000c7825 */ /* 0x040fe200078e020a */
[----:B------:R-:W2:Y:S04]  /*0560*/  LDG.E R14, desc[UR6][R4.64] ;  /* 0x00000006040e7981 */ /* 0x000ea8000c1e1900 */
[----:B------:R-:W3:Y:S01]  /*0570*/  LDG.E R11, desc[UR6][R10.64] ;  /* 0x000000060a0b7981 */ /* 0x000ee2000c1e1900 */
[----:B------:R-:W-:-:S03]  /*0580*/  IMAD.WIDE R6, R0, 0x4, R12 ;  /* 0x0000000400067825 */ /* 0x000fc600078e020c */
[----:B------:R-:W3:Y:S04]  /*0590*/  LDG.E R15, desc[UR6][R4.64+0x4] ;  /* 0x00000406040f7981 */ /* 0x000ee8000c1e1900 */
[----:B------:R-:W4:Y:S04]  /*05a0*/  LDG.E R13, desc[UR6][R12.64] ;  /* 0x000000060c0d7981 */ /* 0x000f28000c1e1900 */
[----:B------:R-:W4:Y:S04]  /*05b0*/  LDG.E R17, desc[UR6][R4.64+0x8] ;  /* 0x0000080604117981 */ /* 0x000f28000c1e1900 */
[----:B------:R-:W5:Y:S04]  /*05c0*/  LDG.E R7, desc[UR6][R6.64] ;  /* 0x0000000606077981 */ /* 0x000f68000c1e1900 */
[----:B------:R-:W5:Y:S01]  /*05d0*/  LDG.E R20, desc[UR6][R4.64+0xc] ;  /* 0x00000c0604147981 */ /* 0x000f62000c1e1900 */
[----:B------:R-:W-:Y:S01]  /*05e0*/  IADD3 R19, PT, PT, R19, 0x4, RZ ;  /* 0x0000000413137810 */ /* 0x000fe20007ffe0ff */
[----:B--2---:R-:W-:-:S04]  /*05f0*/  FFMA R14, R9, R14, R2 ;  /* 0x0000000e090e7223 */ /* 0x004fc80000000002 */
[----:B---3--:R-:W-:-:S04]  /*0600*/  FFMA R14, R11, R15, R14 ;  /* 0x0000000f0b0e7223 */ /* 0x008fc8000000000e */
[----:B----4-:R-:W-:-:S04]  /*0610*/  FFMA R14, R13, R17, R14 ;  /* 0x000000110d0e7223 */ /* 0x010fc8000000000e */
[----:B-----5:R-:W-:-:S07]  /*0620*/  FFMA R2, R7, R20, R14 ;  /* 0x0000001407027223 */ /* 0x020fce000000000e */
.L_x_11:
[----:B------:R-:W-:Y:S05]  /*0630*/  BSYNC.RECONVERGENT B1 ;  /* 0x0000000000017941 */ /* 0x000fea0003800200 */
.L_x_10:
[----:B------:R-:W-:Y:S05]  /*0640*/  @!P1 BRA `(.L_x_9) ;  /* 0x0000001400a09947 */ /* 0x000fea0003800000 */
[----:B------:R-:W-:Y:S01]  /*0650*/  ISETP.NE.AND P0, PT, R16, 0x1, PT ;  /* 0x000000011000780c */ /* 0x000fe20003f05270 */
[----:B------:R-:W-:Y:S01]  /*0660*/  BSSY.RECONVERGENT B1, `(.L_x_12) ;  /* 0x0000011000017945 */ /* 0x000fe20003800200 */
[----:B------:R-:W-:-:S04]  /*0670*/  LOP3.LUT R18, R18, 0x1, RZ, 0xc0, !PT ;  /* 0x0000000112127812 */ /* 0x000fc800078ec0ff */
[----:B------:R-:W-:-:S07]  /*0680*/  ISETP.NE.U32.AND P1, PT, R18, 0x1, PT ;  /* 0x000000011200780c */ /* 0x000fce0003f25070 */
[----:B------:R-:W-:Y:S06]  /*0690*/  @!P0 BRA `(.L_x_13) ;  /* 0x0000000000348947 */ /* 0x000fec0003800000 */
[----:B------:R-:W0:Y:S01]  /*06a0*/  LDC.64 R4, c[0x0][0x380] ;  /* 0x0000e000ff047b82 */ /* 0x000e220000000a00 */
[----:B------:R-:W-:-:S07]  /*06b0*/  IMAD R9, R19, R0, R3 ;  /* 0x0000000013097224 */ /* 0x000fce00078e0203 */
[----:B------:R-:W1:Y:S01]  /*06c0*/  LDC.64 R6, c[0x0][0x388] ;  /* 0x0000e200ff067b82 */ /* 0x000e620000000a00 */
[----:B0-----:R-:W-:-:S04]  /*06d0*/  IMAD.WIDE R4, R9, 0x4, R4 ;  /* 0x0000000409047825 */ /* 0x001fc800078e0204 */
[----:B------:R-:W-:Y:S02]  /*06e0*/  IMAD.WIDE R8, R0, 0x4, R4 ;  /* 0x0000000400087825 */ /* 0x000fe400078e0204 */
[----:B------:R-:W2:Y:S02]  /*06f0*/  LDG.E R5, desc[UR6][R4.64] ;  /* 0x0000000604057981 */ /* 0x000ea4000c1e1900 */
[C---:B-1----:R-:W-:Y:S02]  /*0700*/  IMAD.WIDE R6, R19.reuse, 0x4, R6 ;  /* 0x0000000413067825 */ /* 0x042fe400078e0206 */
[----:B------:R-:W3:Y:S04]  /*0710*/  LDG.E R9, desc[UR6][R8.64] ;  /* 0x0000000608097981 */ /* 0x000ee8000c1e1900 */
[----:B------:R-:W2:Y:S04]  /*0720*/  LDG.E R10, desc[UR6][R6.64] ;  /* 0x00000006060a7981 */ /* 0x000ea8000c1e1900 */
[----:B------:R-:W3:Y:S01]  /*0730*/  LDG.E R11, desc[UR6][R6.64+0x4] ;  /* 0x00000406060b7981 */ /* 0x000ee2000c1e1900 */
[----:B------:R-:W-:Y:S01]  /*0740*/  IADD3 R19, PT, PT, R19, 0x2, RZ ;  /* 0x0000000213137810 */ /* 0x000fe20007ffe0ff */
[----:B--2---:R-:W-:-:S04]  /*0750*/  FFMA R2, R5, R10, R2 ;  /* 0x0000000a05027223 */ /* 0x004fc80000000002 */
[----:B---3--:R-:W-:-:S07]  /*0760*/  FFMA R2, R9, R11, R2 ;  /* 0x0000000b09027223 */ /* 0x008fce0000000002 */
.L_x_13:
[----:B------:R-:W-:Y:S05]  /*0770*/  BSYNC.RECONVERGENT B1 ;  /* 0x0000000000017941 */ /* 0x000fea0003800200 */
.L_x_12:
[----:B------:R-:W-:Y:S05]  /*0780*/  @P1 BRA `(.L_x_9) ;  /* 0x0000001400501947 */ /* 0x000fea0003800000 */
[----:B------:R-:W0:Y:S01]  /*0790*/  LDC.64 R4, c[0x0][0x380] ;  /* 0x0000e000ff047b82 */ /* 0x000e220000000a00 */
[----:B------:R-:W-:-:S07]  /*07a0*/  IMAD R9, R19, R0, R3 ;  /* 0x0000000013097224 */ /* 0x000fce00078e0203 */
[----:B------:R-:W1:Y:S01]  /*07b0*/  LDC.64 R6, c[0x0][0x388] ;  /* 0x0000e200ff067b82 */ /* 0x000e620000000a00 */
[----:B0-----:R-:W-:-:S06]  /*07c0*/  IMAD.WIDE R4, R9, 0x4, R4 ;  /* 0x0000000409047825 */ /* 0x001fcc00078e0204 */
[----:B------:R-:W2:Y:S01]  /*07d0*/  LDG.E R5, desc[UR6][R4.64] ;  /* 0x0000000604057981 */ /* 0x000ea2000c1e1900 */
[----:B-1----:R-:W-:-:S06]  /*07e0*/  IMAD.WIDE R6, R19, 0x4, R6 ;  /* 0x0000000413067825 */ /* 0x002fcc00078e0206 */
[----:B------:R-:W2:Y:S02]  /*07f0*/  LDG.E R6, desc[UR6][R6.64] ;  /* 0x0000000606067981 */ /* 0x000ea4000c1e1900 */
[----:B--2---:R-:W-:Y:S01]  /*0800*/  FFMA R2, R5, R6, R2 ;  /* 0x0000000605027223 */ /* 0x004fe20000000002 */
[----:B------:R-:W-:Y:S06]  /*0810*/  BRA `(.L_x_9) ;  /* 0x00000014002c7947 */ /* 0x000fec0003800000 */
.L_x_5:
[----:B------:R-:W-:Y:S01]  /*0820*/  IADD3 R5, PT, PT, R5, UR4, -R0 ;  /* 0x0000000405057c10 */ /* 0x000fe2000fffe800 */
[----:B------:R-:W-:Y:S01]  /*0830*/  BSSY.RECONVERGENT B1, `(.L_x_14) ;  /* 0x0000032000017945 */ /* 0x000fe20003800200 */
[----:B------:R-:W-:Y:S01]  /*0840*/  IADD3 R13, PT, PT, -R3, R0, RZ ;  /* 0x00000000030d7210 */ /* 0x000fe20007ffe1ff */
[----:B------:R-:W-:Y:S01]  /*0850*/  HFMA2 R2, -RZ, RZ, 0, 0 ;  /* 0x00000000ff027431 */ /* 0x000fe200000001ff */
[----:B------:R-:W-:Y:S02]  /*0860*/  ISETP.GT.U32.AND P1, PT, R5, -0x8, PT ;  /* 0xfffffff80500780c */ /* 0x000fe40003f24070 */
[----:B------:R-:W-:Y:S02]  /*0870*/  LOP3.LUT R26, R13, 0x7, RZ, 0xc0, !PT ;  /* 0x000000070d1a7812 */ /* 0x000fe400078ec0ff */
[----:B------:R-:W-:Y:S02]  /*0880*/  MOV R12, R3 ;  /* 0x00000003000c7202 */ /* 0x000fe40000000f00 */
[----:B------:R-:W-:-:S07]  /*0890*/  ISETP.NE.AND P0, PT, R26, RZ, PT ;  /* 0x000000ff1a00720c */ /* 0x000fce0003f05270 */
[----:B------:R-:W-:Y:S06]  /*08a0*/  @P1 BRA `(.L_x_15) ;  /* 0x0000000000a81947 */ /* 0x000fec0003800000 */
[----:B------:R-:W0:Y:S01]  /*08b0*/  LDC.64 R4, c[0x0][0x380] ;  /* 0x0000e000ff047b82 */ /* 0x000e220000000a00 */
[----:B------:R-:W-:Y:S01]  /*08c0*/  LOP3.LUT R8, R13, 0xfffffff8, RZ, 0xc0, !PT ;  /* 0xfffffff80d087812 */ /* 0x000fe200078ec0ff */
[----:B------:R-:W-:Y:S01]  /*08d0*/  IMAD R15, R3, R0, R3 ;  /* 0x00000000030f7224 */ /* 0x000fe200078e0203 */
[----:B------:R-:W-:Y:S02]  /*08e0*/  MOV R2, RZ ;  /* 0x000000ff00027202 */ /* 0x000fe40000000f00 */
[----:B------:R-:W-:Y:S02]  /*08f0*/  MOV R12, R3 ;  /* 0x00000003000c7202 */ /* 0x000fe40000000f00 */
[----:B------:R-:W-:Y:S01]  /*0900*/  IADD3 R0, PT, PT, -R8, RZ, RZ ;  /* 0x000000ff08007210 */ /* 0x000fe20007ffe1ff */
[----:B------:R-:W1:Y:S01]  /*0910*/  LDC.64 R6, c[0x0][0x388] ;  /* 0x0000e200ff067b82 */ /* 0x000e620000000a00 */
[----:B0-----:R-:W-:-:S04]  /*0920*/  IADD3 R4, P1, PT, R4, 0x10, RZ ;  /* 0x0000001004047810 */ /* 0x001fc80007f3e0ff */
[----:B------:R-:W-:Y:S02]  /*0930*/  IADD3.X R5, PT, PT, RZ, R5, RZ, P1, !PT ;  /* 0x00000005ff057210 */ /* 0x000fe40000ffe4ff */
[----:B-1----:R-:W-:-:S04]  /*0940*/  IADD3 R6, P2, PT, R6, 0x10, RZ ;  /* 0x0000001006067810 */ /* 0x002fc80007f5e0ff */
[----:B------:R-:W-:-:S09]  /*0950*/  IADD3.X R7, PT, PT, RZ, R7, RZ, P2, !PT ;  /* 0x00000007ff077210 */ /* 0x000fd200017fe4ff */
.L_x_16:
[----:B------:R-:W-:-:S04]  /*0960*/  IMAD.WIDE R8, R15, 0x4, R4 ;  /* 0x000000040f087825 */ /* 0x000fc800078e0204 */
[----:B------:R-:W-:Y:S01]  /*0970*/  IMAD.WIDE R10, R12, 0x4, R6 ;  /* 0x000000040c0a7825 */ /* 0x000fe200078e0206 */
[----:B------:R-:W2:Y:S04]  /*0980*/  LDG.E R23, desc[UR6][R8.64+-0x10] ;  /* 0xfffff00608177981 */ /* 0x000ea8000c1e1900 */
[----:B------:R-:W2:Y:S04]  /*0990*/  LDG.E R20, desc[UR6][R10.64+-0x10] ;  /* 0xfffff0060a147981 */ /* 0x000ea8000c1e1900 */
[----:B------:R-:W3:Y:S04]  /*09a0*/  LDG.E R14, desc[UR6][R8.64+-0xc] ;  /* 0xfffff406080e7981 */ /* 0x000ee8000c1e1900 */
[----:B------:R-:W3:Y:S04]  /*09b0*/  LDG.E R17, desc[UR6][R10.64+-0xc] ;  /* 0xfffff4060a117981 */ /* 0x000ee8000c1e1900 */
[----:B------:R-:W4:Y:S04]  /*09c0*/  LDG.E R16, desc[UR6][R8.64+-0x8] ;  /* 0xfffff80608107981 */ /* 0x000f28000c1e1900 */
[----:B------:R-:W4:Y:S04]  /*09d0*/  LDG.E R19, desc[UR6][R10.64+-0x8] ;  /* 0xfffff8060a137981 */ /* 0x000f28000c1e1900 */
[----:B------:R-:W5:Y:S04]  /*09e0*/  LDG.E R18, desc[UR6][R8.64+-0x4] ;  /* 0xfffffc0608127981 */ /* 0x000f68000c1e1900 */
[----:B------:R-:W5:Y:S04]  /*09f0*/  LDG.E R21, desc[UR6][R10.64+-0x4] ;  /* 0xfffffc060a157981 */ /* 0x000f68000c1e1900 */
[----:B------:R-:W5:Y:S04]  /*0a00*/  LDG.E R22, desc[UR6][R8.64] ;  /* 0x0000000608167981 */ /* 0x000f68000c1e1900 */
[----:B------:R-:W5:Y:S04]  /*0a10*/  LDG.E R27, desc[UR6][R10.64+0x4] ;  /* 0x000004060a1b7981 */ /* 0x000f68000c1e1900 */
[----:B------:R-:W5:Y:S04]  /*0a20*/  LDG.E R25, desc[UR6][R10.64+0x8] ;  /* 0x000008060a197981 */ /* 0x000f68000c1e1900 */
[----:B------:R-:W5:Y:S04]  /*0a30*/  LDG.E R24, desc[UR6][R8.64+0xc] ;  /* 0x00000c0608187981 */ /* 0x000f68000c1e1900 */
[----:B------:R-:W5:Y:S01]  /*0a40*/  LDG.E R29, desc[UR6][R10.64+0xc] ;  /* 0x00000c060a1d7981 */ /* 0x000f62000c1e1900 */
[----:B--2---:R-:W-:-:S03]  /*0a50*/  FFMA R28, R23, R20, R2 ;  /* 0x00000014171c7223 */ /* 0x004fc60000000002 */
[----:B------:R-:W2:Y:S04]  /*0a60*/  LDG.E R23, desc[UR6][R10.64] ;  /* 0x000000060a177981 */ /* 0x000ea8000c1e1900 */
[----:B------:R-:W2:Y:S04]  /*0a70*/  LDG.E R20, desc[UR6][R8.64+0x4] ;  /* 0x0000040608147981 */ /* 0x000ea8000c1e1900 */
[----:B------:R-:W2:Y:S01]  /*0a80*/  LDG.E R2, desc[UR6][R8.64+0x8] ;  /* 0x0000080608027981 */ /* 0x000ea2000c1e1900 */
[----:B---3--:R-:W-:Y:S01]  /*0a90*/  FFMA R17, R14, R17, R28 ;  /* 0x000000110e117223 */ /* 0x008fe2000000001c */
[----:B------:R-:W-:-:S03]  /*0aa0*/  IADD3 R0, PT, PT, R0, 0x8, RZ ;  /* 0x0000000800007810 */ /* 0x000fc60007ffe0ff */
[----:B----4-:R-:W-:Y:S01]  /*0ab0*/  FFMA R17, R16, R19, R17 ;  /* 0x0000001310117223 */ /* 0x010fe20000000011 */
[----:B------:R-:W-:-:S03]  /*0ac0*/  ISETP.NE.AND P1, PT, R0, RZ, PT ;  /* 0x000000ff0000720c */ /* 0x000fc60003f25270 */
[----:B-----5:R-:W-:Y:S01]  /*0ad0*/  FFMA R17, R18, R21, R17 ;  /* 0x0000001512117223 */ /* 0x020fe20000000011 */
[----:B------:R-:W-:Y:S02]  /*0ae0*/  IADD3 R12, PT, PT, R12, 0x8, RZ ;  /* 0x000000080c0c7810 */ /* 0x000fe40007ffe0ff */
[----:B------:R-:W-:Y:S01]  /*0af0*/  IADD3 R15, PT, PT, R15, 0x8, RZ ;  /* 0x000000080f0f7810 */ /* 0x000fe20007ffe0ff */
[----:B--2---:R-:W-:-:S04]  /*0b00*/  FFMA R17, R22, R23, R17 ;  /* 0x0000001716117223 */ /* 0x004fc80000000011 */
[----:B------:R-:W-:-:S04]  /*0b10*/  FFMA R17, R20, R27, R17 ;  /* 0x0000001b14117223 */ /* 0x000fc80000000011 */
[----:B------:R-:W-:-:S04]  /*0b20*/  FFMA R17, R2, R25, R17 ;  /* 0x0000001902117223 */ /* 0x000fc80000000011 */
[----:B------:R-:W-:Y:S01]  /*0b30*/  FFMA R2, R24, R29, R17 ;  /* 0x0000001d18027223 */ /* 0x000fe20000000011 */
[----:B------:R-:W-:Y:S06]  /*0b40*/  @P1 BRA `(.L_x_16) ;  /* 0xfffffffc00841947 */ /* 0x000fec000383ffff */
.L_x_15:
[----:B------:R-:W-:Y:S05]  /*0b50*/  BSYNC.RECONVERGENT B1 ;  /* 0x0000000000017941 */ /* 0x000fea0003800200 */
.L_x_14:
[----:B------:R-:W-:Y:S05]  /*0b60*/  @!P0 BRA `(.L_x_9) ;  /* 0x0000001000588947 */ /* 0x000fea0003800000 */
[----:B------:R-:W-:Y:S01]  /*0b70*/  ISETP.GE.U32.AND P0, PT, R26, 0x4, PT ;  /* 0x000000041a00780c */ /* 0x000fe20003f06070 */
[----:B------:R-:W-:Y:S01]  /*0b80*/  BSSY.RECONVERGENT B1, `(.L_x_17) ;  /* 0x0000017000017945 */ /* 0x000fe20003800200 */
[----:B------:R-:W-:-:S04]  /*0b90*/  LOP3.LUT R16, R13, 0x3, RZ, 0xc0, !PT ;  /* 0x000000030d107812 */ /* 0x000fc800078ec0ff */
[----:B------:R-:W-:-:S07]  /*0ba0*/  ISETP.NE.AND P1, PT, R16, RZ, PT ;  /* 0x000000ff1000720c */ /* 0x000fce0003f25270 */
[----:B------:R-:W-:Y:S06]  /*0bb0*/  @!P0 BRA `(.L_x_18) ;  /* 0x00000000004c8947 */ /* 0x000fec0003800000 */
[----:B------:R-:W0:Y:S01]  /*0bc0*/  LDC.64 R4, c[0x0][0x388] ;  /* 0x0000e200ff047b82 */ /* 0x000e220000000a00 */
[----:B------:R-:W1:Y:S07]  /*0bd0*/  LDCU UR4, c[0x0][0x398] ;  /* 0x00007300ff0477ac */ /* 0x000e6e0008000800 */
[----:B------:R-:W2:Y:S01]  /*0be0*/  LDC.64 R6, c[0x0][0x380] ;  /* 0x0000e000ff067b82 */ /* 0x000ea20000000a00 */
[----:B-1----:R-:W-:Y:S02]  /*0bf0*/  IMAD R9, R3, UR4, R12 ;  /* 0x0000000403097c24 */ /* 0x002fe4000f8e020c */
[----:B0-----:R-:W-:-:S05]  /*0c00*/  IMAD.WIDE R4, R12, 0x4, R4 ;  /* 0x000000040c047825 */ /* 0x001fca00078e0204 */
[----:B------:R-:W3:Y:S01]  /*0c10*/  LDG.E R0, desc[UR6][R4.64] ;  /* 0x0000000604007981 */ /* 0x000ee2000c1e1900 */
[----:B--2---:R-:W-:-:S03]  /*0c20*/  IMAD.WIDE R6, R9, 0x4, R6 ;  /* 0x0000000409067825 */ /* 0x004fc600078e0206 */
[----:B------:R-:W2:Y:S04]  /*0c30*/  LDG.E R8, desc[UR6][R4.64+0x4] ;  /* 0x0000040604087981 */ /* 0x000ea8000c1e1900 */
[----:B------:R-:W3:Y:S04]  /*0c40*/  LDG.E R9, desc[UR6][R6.64] ;  /* 0x0000000606097981 */ /* 0x000ee8000c1e1900 */
[----:B------:R-:W2:Y:S04]  /*0c50*/  LDG.E R11, desc[UR6][R6.64+0x4] ;  /* 0x00000406060b7981 */ /* 0x000ea8000c1e1900 */
[----:B------:R-:W4:Y:S04]  /*0c60*/  LDG.E R10, desc[UR6][R4.64+0x8] ;  /* 0x00000806040a7981 */ /* 0x000f28000c1e1900 */
[----:B------:R-:W4:Y:S04]  /*0c70*/  LDG.E R15, desc[UR6][R6.64+0x8] ;  /* 0x00000806060f7981 */ /* 0x000f28000c1e1900 */
[----:B------:R-:W5:Y:S04]  /*0c80*/  LDG.E R17, desc[UR6][R6.64+0xc] ;  /* 0x00000c0606117981 */ /* 0x000f68000c1e1900 */
[----:B------:R-:W5:Y:S01]  /*0c90*/  LDG.E R14, desc[UR6][R4.64+0xc] ;  /* 0x00000c06040e7981 */ /* 0x000f62000c1e1900 */
[----:B------:R-:W-:Y:S01]  /*0ca0*/  IADD3 R12, PT, PT, R12, 0x4, RZ ;  /* 0x000000040c0c7810 */ /* 0x000fe20007ffe0ff */
[----:B---3--:R-:W-:-:S04]  /*0cb0*/  FFMA R0, R9, R0, R2 ;  /* 0x0000000009007223 */ /* 0x008fc80000000002 */
[----:B--2---:R-:W-:-:S04]  /*0cc0*/  FFMA R0, R11, R8, R0 ;  /* 0x000000080b007223 */ /* 0x004fc80000000000 */
[----:B----4-:R-:W-:-:S04]  /*0cd0*/  FFMA R0, R15, R10, R0 ;  /* 0x0000000a0f007223 */ /* 0x010fc80000000000 */
[----:B-----5:R-:W-:-:S07]  /*0ce0*/  FFMA R2, R17, R14, R0 ;  /* 0x0000000e11027223 */ /* 0x020fce0000000000 */
.L_x_18:
[----:B------:R-:W-:Y:S05]  /*0cf0*/  BSYNC.RECONVERGENT B1 ;  /* 0x0000000000017941 */ /* 0x000fea0003800200 */
.L_x_17:
[----:B------:R-:W-:Y:S05]  /*0d00*/  @!P1 BRA `(.L_x_9) ;  /* 0x0000000c00f09947 */ /* 0x000fea0003800000 */
[----:B------:R-:W-:Y:S01]  /*0d10*/  ISETP.NE.AND P0, PT, R16, 0x1, PT ;  /* 0x000000011000780c */ /* 0x000fe20003f05270 */
[----:B------:R-:W-:Y:S01]  /*0d20*/  BSSY.RECONVERGENT B1, `(.L_x_19) ;  /* 0x0000011000017945 */ /* 0x000fe20003800200 */
[----:B------:R-:W-:-:S04]  /*0d30*/  LOP3.LUT R13, R13, 0x1, RZ, 0xc0, !PT ;  /* 0x000000010d0d7812 */ /* 0x000fc800078ec0ff */
[----:B------:R-:W-:-:S07]  /*0d40*/  ISETP.NE.U32.AND P1, PT, R13, 0x1, PT ;  /* 0x000000010d00780c */ /* 0x000fce0003f25070 */
        /* <DEDUP_REMOVED lines=10> */
[----:B------:R-:W2:Y:S01]  /*0df0*/  LDG.E R11, desc[UR6][R4.64+0x4] ;  /* 0x00000406040b7981 */ /* 0x000ea2000c1e1900 */
[----:B------:R-:W-:Y:S01]  /*0e00*/  IADD3 R12, PT, PT, R12, 0x2, RZ ;  /* 0x000000020c0c7810 */ /* 0x000fe20007ffe0ff */
[----:B---3--:R-:W-:-:S04]  /*0e10*/  FFMA R0, R9, R0, R2 ;  /* 0x0000000009007223 */ /* 0x008fc80000000002 */
[----:B--2---:R-:W-:-:S07]  /*0e20*/  FFMA R2, R11, R8, R0 ;  /* 0x000000080b027223 */ /* 0x004fce0000000000 */
.L_x_20:
[----:B------:R-:W-:Y:S05]  /*0e30*/  BSYNC.RECONVERGENT B1 ;  /* 0x0000000000017941 */ /* 0x000fea0003800200 */
.L_x_19:
[----:B------:R-:W-:Y:S05]  /*0e40*/  @P1 BRA `(.L_x_9) ;  /* 0x0000000c00a01947 */ /* 0x000fea0003800000 */
[----:B------:R-:W0:Y:S01]  /*0e50*/  LDC.64 R6, c[0x0][0x388] ;  /* 0x0000e200ff067b82 */ /* 0x000e220000000a00 */
[----:B------:R-:W1:Y:S07]  /*0e60*/  LDCU UR4, c[0x0][0x398] ;  /* 0x00007300ff0477ac */ /* 0x000e6e0008000800 */
[----:B------:R-:W2:Y:S01]  /*0e70*/  LDC.64 R4, c[0x0][0x380] ;  /* 0x0000e000ff047b82 */ /* 0x000ea20000000a00 */
[----:B-1----:R-:W-:Y:S02]  /*0e80*/  IMAD R9, R3, UR4, R12 ;  /* 0x0000000403097c24 */ /* 0x002fe4000f8e020c */
[----:B0-----:R-:W-:-:S06]  /*0e90*/  IMAD.WIDE R6, R12, 0x4, R6 ;  /* 0x000000040c067825 */ /* 0x001fcc00078e0206 */
[----:B------:R-:W3:Y:S01]  /*0ea0*/  LDG.E R6, desc[UR6][R6.64] ;  /* 0x0000000606067981 */ /* 0x000ee2000c1e1900 */
[----:B--2---:R-:W-:-:S06]  /*0eb0*/  IMAD.WIDE R4, R9, 0x4, R4 ;  /* 0x0000000409047825 */ /* 0x004fcc00078e0204 */
[----:B------:R-:W3:Y:S02]  /*0ec0*/  LDG.E R5, desc[UR6][R4.64] ;  /* 0x0000000604057981 */ /* 0x000ee4000c1e1900 */
[----:B---3--:R-:W-:Y:S01]  /*0ed0*/  FFMA R2, R5, R6, R2 ;  /* 0x0000000605027223 */ /* 0x008fe20000000002 */
[----:B------:R-:W-:Y:S06]  /*0ee0*/  BRA `(.L_x_9) ;  /* 0x0000000c00787947 */ /* 0x000fec0003800000 */
.L_x_4:
[----:B------:R-:W-:Y:S01]  /*0ef0*/  ISETP.GE.AND P0, PT, R3, RZ, PT ;  /* 0x000000ff0300720c */ /* 0x000fe20003f06270 */
[----:B------:R-:W-:-:S12]  /*0f00*/  HFMA2 R2, -RZ, RZ, 0, 0 ;  /* 0x00000000ff027431 */ /* 0x000fd800000001ff */
[----:B------:R-:W-:Y:S05]  /*0f10*/  @!P0 BRA `(.L_x_9) ;  /* 0x0000000c006c8947 */ /* 0x000fea0003800000 */
[----:B------:R-:W0:Y:S01]  /*0f20*/  LDCU UR4, c[0x0][0x39c] ;  /* 0x00007380ff0477ac */ /* 0x000e220008000800 */
[----:B------:R-:W-:Y:S01]  /*0f30*/  IMAD R10, R3, R0, RZ ;  /* 0x00000000030a7224 */ /* 0x000fe200078e02ff */
[----:B0-----:R-:W-:-:S09]  /*0f40*/  UISETP.NE.AND UP0, UPT, UR4, 0x1, UPT ;  /* 0x000000010400788c */ /* 0x001fd2000bf05270 */
[----:B------:R-:W-:Y:S05]  /*0f50*/  BRA.U UP0, `(.L_x_21) ;  /* 0x0000000500cc7547 */ /* 0x000fea000b800000 */
[C---:B------:R-:W-:Y:S01]  /*0f60*/  ISETP.GE.U32.AND P1, PT, R3.reuse, 0x7, PT ;  /* 0x000000070300780c */ /* 0x040fe20003f26070 */
[----:B------:R-:W-:Y:S01]  /*0f70*/  BSSY.RECONVERGENT B1, `(.L_x_22) ;  /* 0x0000038000017945 */ /* 0x000fe20003800200 */
[----:B------:R-:W-:Y:S01]  /*0f80*/  IADD3 R18, PT, PT, R3, 0x1, RZ ;  /* 0x0000000103127810 */ /* 0x000fe20007ffe0ff */
[----:B------:R-:W-:Y:S01]  /*0f90*/  HFMA2 R20, -RZ, RZ, 0, 0 ;  /* 0x00000000ff147431 */ /* 0x000fe200000001ff */
[----:B------:R-:W-:Y:S02]  /*0fa0*/  MOV R2, RZ ;  /* 0x000000ff00027202 */ /* 0x000fe40000000f00 */
[----:B------:R-:W-:-:S04]  /*0fb0*/  LOP3.LUT R24, R18, 0x7, RZ, 0xc0, !PT ;  /* 0x0000000712187812 */ /* 0x000fc800078ec0ff */
[----:B------:R-:W-:-:S03]  /*0fc0*/  ISETP.NE.AND P0, PT, R24, RZ, PT ;  /* 0x000000ff1800720c */ /* 0x000fc60003f05270 */
[----:B------:R-:W-:Y:S10]  /*0fd0*/  @!P1 BRA `(.L_x_23) ;  /* 0x0000000000c49947 */ /* 0x000ff40003800000 */
[----:B------:R-:W0:Y:S01]  /*0fe0*/  LDCU.64 UR4, c[0x0][0x388] ;  /* 0x00007100ff0477ac */ /* 0x000e220008000a00 */
[----:B------:R-:W-:Y:S02]  /*0ff0*/  LOP3.LUT R20, R18, 0x7ffffff8, RZ, 0xc0, !PT ;  /* 0x7ffffff812147812 */ /* 0x000fe400078ec0ff */
[----:B------:R-:W-:Y:S02]  /*1000*/  MOV R2, RZ ;  /* 0x000000ff00027202 */ /* 0x000fe40000000f00 */
[----:B------:R-:W-:Y:S02]  /*1010*/  MOV R19, R3 ;  /* 0x0000000300137202 */ /* 0x000fe40000000f00 */
[----:B------:R-:W-:Y:S01]  /*1020*/  IADD3 R21, PT, PT, -R20, RZ, RZ ;  /* 0x000000ff14157210 */ /* 0x000fe20007ffe1ff */
[----:B0-----:R-:W-:-:S04]  /*1030*/  UIADD3 UR4, UP0, UPT, UR4, 0x10, URZ ;  /* 0x0000001004047890 */ /* 0x001fc8000ff1e0ff */
[----:B------:R-:W-:Y:S02]  /*1040*/  UIADD3.X UR5, UPT, UPT, URZ, UR5, URZ, UP0, !UPT ;  /* 0x00000005ff057290 */ /* 0x000fe400087fe4ff */
[----:B------:R-:W-:-:S04]  /*1050*/  MOV R6, UR4 ;  /* 0x0000000400067c02 */ /* 0x000fc80008000f00 */
[----:B------:R-:W-:-:S07]  /*1060*/  MOV R5, UR5 ;  /* 0x0000000500057c02 */ /* 0x000fce0008000f00 */
.L_x_24:
[----:B------:R-:W0:Y:S01]  /*1070*/  LDC.64 R12, c[0x0][0x380] ;  /* 0x0000e000ff0c7b82 */ /* 0x000e220000000a00 */
[----:B------:R-:W-:-:S05]  /*1080*/  MOV R4, R6 ;  /* 0x0000000600047202 */ /* 0x000fca0000000f00 */
[----:B------:R-:W2:Y:S04]  /*1090*/  LDG.E R23, desc[UR6][R4.64+-0x10] ;  /* 0xfffff00604177981 */ /* 0x000ea8000c1e1900 */
[----:B------:R-:W3:Y:S04]  /*10a0*/  LDG.E R22, desc[UR6][R4.64+-0xc] ;  /* 0xfffff40604167981 */ /* 0x000ee8000c1e1900 */
[----:B------:R-:W4:Y:S04]  /*10b0*/  LDG.E R29, desc[UR6][R4.64+-0x8] ;  /* 0xfffff806041d7981 */ /* 0x000f28000c1e1900 */
[----:B------:R-:W5:Y:S01]  /*10c0*/  LDG.E R26, desc[UR6][R4.64+-0x4] ;  /* 0xfffffc06041a7981 */ /* 0x000f62000c1e1900 */
[----:B0-----:R-:W-:-:S05]  /*10d0*/  IMAD.WIDE R12, R19, 0x4, R12 ;  /* 0x00000004130c7825 */ /* 0x001fca00078e020c */
[----:B------:R0:W2:Y:S01]  /*10e0*/  LDG.E R25, desc[UR6][R12.64] ;  /* 0x000000060c197981 */ /* 0x0000a2000c1e1900 */
[----:B------:R-:W-:-:S05]  /*10f0*/  IMAD.WIDE R16, R0, 0x4, R12 ;  /* 0x0000000400107825 */ /* 0x000fca00078e020c */
[----:B------:R1:W3:Y:S01]  /*1100*/  LDG.E R27, desc[UR6][R16.64] ;  /* 0x00000006101b7981 */ /* 0x0002e2000c1e1900 */
[----:B------:R-:W-:-:S04]  /*1110*/  IMAD.WIDE R10, R0, 0x4, R16 ;  /* 0x00000004000a7825 */ /* 0x000fc800078e0210 */
[C---:B------:R-:W-:Y:S02]  /*1120*/  IMAD.WIDE R8, R0.reuse, 0x4, R10 ;  /* 0x0000000400087825 */ /* 0x040fe400078e020a */
[----:B------:R-:W4:Y:S02]  /*1130*/  LDG.E R10, desc[UR6][R10.64] ;  /* 0x000000060a0a7981 */ /* 0x000f24000c1e1900 */
[C---:B------:R-:W-:Y:S02]  /*1140*/  IMAD.WIDE R6, R0.reuse, 0x4, R8 ;  /* 0x0000000400067825 */ /* 0x040fe400078e0208 */
[----:B------:R-:W5:Y:S02]  /*1150*/  LDG.E R8, desc[UR6][R8.64] ;  /* 0x0000000608087981 */ /* 0x000f64000c1e1900 */
[C---:B0-----:R-:W-:Y:S02]  /*1160*/  IMAD.WIDE R12, R0.reuse, 0x4, R6 ;  /* 0x00000004000c7825 */ /* 0x041fe400078e0206 */
[----:B------:R-:W5:Y:S04]  /*1170*/  LDG.E R11, desc[UR6][R4.64+0x8] ;  /* 0x00000806040b7981 */ /* 0x000f68000c1e1900 */
[----:B------:R-:W5:Y:S01]  /*1180*/  LDG.E R6, desc[UR6][R6.64] ;  /* 0x0000000606067981 */ /* 0x000f62000c1e1900 */
[----:B------:R-:W-:-:S03]  /*1190*/  IMAD.WIDE R14, R0, 0x4, R12 ;  /* 0x00000004000e7825 */ /* 0x000fc600078e020c */
[----:B------:R-:W5:Y:S04]  /*11a0*/  LDG.E R12, desc[UR6][R12.64] ;  /* 0x000000060c0c7981 */ /* 0x000f68000c1e1900 */
[----:B------:R-:W5:Y:S04]  /*11b0*/  LDG.E R9, desc[UR6][R4.64+0x4] ;  /* 0x0000040604097981 */ /* 0x000f68000c1e1900 */
[----:B------:R-:W5:Y:S01]  /*11c0*/  LDG.E R7, desc[UR6][R4.64] ;  /* 0x0000000604077981 */ /* 0x000f62000c1e1900 */
[----:B-1----:R-:W-:-:S03]  /*11d0*/  IMAD.WIDE R16, R0, 0x4, R14 ;  /* 0x0000000400107825 */ /* 0x002fc600078e020e */
[----:B------:R-:W5:Y:S04]  /*11e0*/  LDG.E R28, desc[UR6][R14.64] ;  /* 0x000000060e1c7981 */ /* 0x000f68000c1e1900 */
[----:B------:R-:W5:Y:S04]  /*11f0*/  LDG.E R16, desc[UR6][R16.64] ;  /* 0x0000000610107981 */ /* 0x000f68000c1e1900 */
[----:B------:R0:W5:Y:S01]  /*1200*/  LDG.E R13, desc[UR6][R4.64+0xc] ;  /* 0x00000c06040d7981 */ /* 0x000162000c1e1900 */
[----:B------:R-:W-:-:S04]  /*1210*/  IADD3 R21, PT, PT, R21, 0x8, RZ ;  /* 0x0000000815157810 */ /* 0x000fc80007ffe0ff */
[----:B------:R-:W-:Y:S02]  /*1220*/  ISETP.NE.AND P1, PT, R21, RZ, PT ;  /* 0x000000ff1500720c */ /* 0x000fe40003f25270 */
[----:B------:R-:W-:Y:S01]  /*1230*/  LEA R19, R0, R19, 0x3 ;  /* 0x0000001300137211 */ /* 0x000fe200078e18ff */
[----:B--2---:R-:W-:-:S04]  /*1240*/  FFMA R2, R25, R23, R2 ;  /* 0x0000001719027223 */ /* 0x004fc80000000002 */
[----:B---3--:R-:W-:-:S04]  /*1250*/  FFMA R27, R27, R22, R2 ;  /* 0x000000161b1b7223 */ /* 0x008fc80000000002 */
[----:B----4-:R-:W-:-:S04]  /*1260*/  FFMA R27, R10, R29, R27 ;  /* 0x0000001d0a1b7223 */ /* 0x010fc8000000001b */
[----:B-----5:R-:W-:-:S04]  /*1270*/  FFMA R27, R8, R26, R27 ;  /* 0x0000001a081b7223 */ /* 0x020fc8000000001b */
[----:B------:R-:W-:-:S04]  /*1280*/  FFMA R7, R6, R7, R27 ;  /* 0x0000000706077223 */ /* 0x000fc8000000001b */
[----:B------:R-:W-:Y:S01]  /*1290*/  FFMA R7, R12, R9, R7 ;  /* 0x000000090c077223 */ /* 0x000fe20000000007 */
[----:B------:R-:W-:-:S03]  /*12a0*/  IADD3 R6, P2, PT, R4, 0x20, RZ ;  /* 0x0000002004067810 */ /* 0x000fc60007f5e0ff */
[----:B------:R-:W-:Y:S01]  /*12b0*/  FFMA R7, R28, R11, R7 ;  /* 0x0000000b1c077223 */ /* 0x000fe20000000007 */
[----:B0-----:R-:W-:-:S03]  /*12c0*/  IADD3.X R5, PT, PT, RZ, R5, RZ, P2, !PT ;  /* 0x00000005ff057210 */ /* 0x001fc600017fe4ff */
[----:B------:R-:W-:Y:S01]  /*12d0*/  FFMA R2, R16, R13, R7 ;  /* 0x0000000d10027223 */ /* 0x000fe20000000007 */
[----:B------:R-:W-:Y:S06]  /*12e0*/  @P1 BRA `(.L_x_24) ;  /* 0xfffffffc00601947 */ /* 0x000fec000383ffff */
.L_x_23:
[----:B------:R-:W-:Y:S05]  /*12f0*/  BSYNC.RECONVERGENT B1 ;  /* 0x0000000000017941 */ /* 0x000fea0003800200 */
.L_x_22:
[----:B------:R-:W-:Y:S05]  /*1300*/  @!P0 BRA `(.L_x_9) ;  /* 0x0000000800708947 */ /* 0x000fea0003800000 */
[----:B------:R-:W-:Y:S01]  /*1310*/  ISETP.GE.U32.AND P0, PT, R24, 0x4, PT ;  /* 0x000000041800780c */ /* 0x000fe20003f06070 */
[----:B------:R-:W-:Y:S01]  /*1320*/  BSSY.RECONVERGENT B1, `(.L_x_25) ;  /* 0x0000018000017945 */ /* 0x000fe20003800200 */
[----:B------:R-:W-:-:S11]  /*1330*/  LOP3.LUT P1, R18, R18, 0x3, RZ, 0xc0, !PT ;  /* 0x0000000312127812 */ /* 0x000fd6000782c0ff */
[----:B------:R-:W-:Y:S05]  /*1340*/  @!P0 BRA `(.L_x_26) ;  /* 0x0000000000548947 */ /* 0x000fea0003800000 */
[----:B------:R-:W0:Y:S01]  /*1350*/  LDC.64 R6, c[0x0][0x380] ;  /* 0x0000e000ff067b82 */ /* 0x000e220000000a00 */
[----:B------:R-:W-:-:S07]  /*1360*/  IMAD R9, R20, R0, R3 ;  /* 0x0000000014097224 */ /* 0x000fce00078e0203 */
[----:B------:R-:W1:Y:S01]  /*1370*/  LDC.64 R4, c[0x0][0x388] ;  /* 0x0000e200ff047b82 */ /* 0x000e620000000a00 */
[----:B0-----:R-:W-:-:S04]  /*1380*/  IMAD.WIDE R6, R9, 0x4, R6 ;  /* 0x0000000409067825 */ /* 0x001fc800078e0206 */
[----:B------:R-:W-:Y:S02]  /*1390*/  IMAD.WIDE R8, R0, 0x4, R6 ;  /* 0x0000000400087825 */ /* 0x000fe400078e0206 */
[----:B------:R-:W2:Y:S02]  /*13a0*/  LDG.E R7, desc[UR6][R6.64] ;  /* 0x0000000606077981 */ /* 0x000ea4000c1e1900 */
[----:B-1----:R-:W-:-:S04]  /*13b0*/  IMAD.WIDE.U32 R4, R20, 0x4, R4 ;  /* 0x0000000414047825 */ /* 0x002fc800078e0004 */
        /* <DEDUP_REMOVED lines=14> */
.L_x_26:
[----:B------:R-:W-:Y:S05]  /*14a0*/  BSYNC.RECONVERGENT B1 ;  /* 0x0000000000017941 */ /* 0x000fea0003800200 */
.L_x_25:
        /* <DEDUP_REMOVED lines=12> */
[C---:B-1----:R-:W-:Y:S02]  /*1570*/  IMAD.WIDE.U32 R6, R20.reuse, 0x4, R6 ;  /* 0x0000000414067825 */ /* 0x042fe400078e0006 */
[----:B------:R-:W3:Y:S04]  /*1580*/  LDG.E R9, desc[UR6][R8.64] ;  /* 0x0000000608097981 */ /* 0x000ee8000c1e1900 */
[----:B------:R-:W2:Y:S04]  /*1590*/  LDG.E R10, desc[UR6][R6.64] ;  /* 0x00000006060a7981 */ /* 0x000ea8000c1e1900 */
[----:B------:R-:W3:Y:S01]  /*15a0*/  LDG.E R11, desc[UR6][R6.64+0x4] ;  /* 0x00000406060b7981 */ /* 0x000ee2000c1e1900 */
[----:B------:R-:W-:Y:S01]  /*15b0*/  IADD3 R20, PT, PT, R20, 0x2, RZ ;  /* 0x0000000214147810 */ /* 0x000fe20007ffe0ff */
[----:B--2---:R-:W-:-:S04]  /*15c0*/  FFMA R2, R5, R10, R2 ;  /* 0x0000000a05027223 */ /* 0x004fc80000000002 */
[----:B---3--:R-:W-:-:S07]  /*15d0*/  FFMA R2, R9, R11, R2 ;  /* 0x0000000b09027223 */ /* 0x008fce0000000002 */
.L_x_28:
[----:B------:R-:W-:Y:S05]  /*15e0*/  BSYNC.RECONVERGENT B1 ;  /* 0x0000000000017941 */ /* 0x000fea0003800200 */
.L_x_27:
[----:B------:R-:W-:Y:S05]  /*15f0*/  @!P1 BRA `(.L_x_9) ;  /* 0x0000000400b49947 */ /* 0x000fea0003800000 */
[----:B------:R-:W0:Y:S01]  /*1600*/  LDC.64 R4, c[0x0][0x380] ;  /* 0x0000e000ff047b82 */ /* 0x000e220000000a00 */
[----:B------:R-:W-:-:S07]  /*1610*/  IMAD R9, R20, R0, R3 ;  /* 0x0000000014097224 */ /* 0x000fce00078e0203 */
[----:B------:R-:W1:Y:S01]  /*1620*/  LDC.64 R6, c[0x0][0x388] ;  /* 0x0000e200ff067b82 */ /* 0x000e620000000a00 */
[----:B0-----:R-:W-:-:S06]  /*1630*/  IMAD.WIDE R4, R9, 0x4, R4 ;  /* 0x0000000409047825 */ /* 0x001fcc00078e0204 */
[----:B------:R-:W2:Y:S01]  /*1640*/  LDG.E R5, desc[UR6][R4.64] ;  /* 0x0000000604057981 */ /* 0x000ea2000c1e1900 */
[----:B-1----:R-:W-:-:S06]  /*1650*/  IMAD.WIDE.U32 R20, R20, 0x4, R6 ;  /* 0x0000000414147825 */ /* 0x002fcc00078e0006 */
[----:B------:R-:W2:Y:S02]  /*1660*/  LDG.E R20, desc[UR6][R20.64] ;  /* 0x0000000614147981 */ /* 0x000ea4000c1e1900 */
[----:B--2---:R-:W-:Y:S01]  /*1670*/  FFMA R2, R5, R20, R2 ;  /* 0x0000001405027223 */ /* 0x004fe20000000002 */
[----:B------:R-:W-:Y:S06]  /*1680*/  BRA `(.L_x_9) ;  /* 0x0000000400907947 */ /* 0x000fec0003800000 */
.L_x_21:
        /* <DEDUP_REMOVED lines=8> */
[----:B------:R-:W0:Y:S01]  /*1710*/  LDC.64 R4, c[0x0][0x380] ;  /* 0x0000e000ff047b82 */ /* 0x000e220000000a00 */
[----:B------:R-:W-:Y:S02]  /*1720*/  LOP3.LUT R11, R0, 0x7ffffff8, RZ, 0xc0, !PT ;  /* 0x7ffffff8000b7812 */ /* 0x000fe400078ec0ff */
        /* <DEDUP_REMOVED lines=8> */
.L_x_31:
[----:B------:R-:W-:Y:S01]  /*17b0*/  IMAD.WIDE R8, R13, 0x4, R4 ;  /* 0x000000040d087825 */ /* 0x000fe200078e0204 */
[----:B------:R-:W-:Y:S02]  /*17c0*/  MOV R6, R14 ;  /* 0x0000000e00067202 */ /* 0x000fe40000000f00 */
[----:B------:R-:W-:Y:S02]  /*17d0*/  MOV R7, R15 ;  /* 0x0000000f00077202 */ /* 0x000fe40000000f00 */
        /* <DEDUP_REMOVED lines=21> */
[----:B-----5:R-:W-:-:S04]  /*1930*/  FFMA R14, R19, R18, R14 ;  /* 0x00000012130e7223 */ /* 0x020fc8000000000e */
[----:B------:R-:W-:Y:S01]  /*1940*/  FFMA R21, R21, R20, R14 ;  /* 0x0000001415157223 */ /* 0x000fe2000000000e */
[----:B------:R-:W-:Y:S02]  /*1950*/  IADD3 R14, P2, PT, R6, 0x20, RZ ;  /* 0x00000020060e7810 */ /* 0x000fe40007f5e0ff */
[----:B------:R-:W-:Y:S02]  /*1960*/  IADD3 R13, PT, PT, R13, 0x8, RZ ;  /* 0x000000080d0d7810 */ /* 0x000fe40007ffe0ff */
[----:B------:R-:W-:Y:S01]  /*1970*/  IADD3.X R15, PT, PT, RZ, R7, RZ, P2, !PT ;  /* 0x00000007ff0f7210 */ /* 0x000fe200017fe4ff */
[----:B--2---:R-:W-:-:S04]  /*1980*/  FFMA R21, R22, R23, R21 ;  /* 0x0000001716157223 */ /* 0x004fc80000000015 */
[----:B------:R-:W-:-:S04]  /*1990*/  FFMA R21, R2, R25, R21 ;  /* 0x0000001902157223 */ /* 0x000fc80000000015 */
[----:B------:R-:W-:Y:S01]  /*19a0*/  FFMA R2, R24, R27, R21 ;  /* 0x0000001b18027223 */ /* 0x000fe20000000015 */
[----:B------:R-:W-:Y:S06]  /*19b0*/  @P1 BRA `(.L_x_31) ;  /* 0xfffffffc007c1947 */ /* 0x000fec000383ffff */
.L_x_30:
[----:B------:R-:W-:Y:S05]  /*19c0*/  BSYNC.RECONVERGENT B1 ;  /* 0x0000000000017941 */ /* 0x000fea0003800200 */
.L_x_29:
[----:B------:R-:W-:Y:S05]  /*19d0*/  @!P0 BRA `(.L_x_9) ;  /* 0x0000000000bc8947 */ /* 0x000fea0003800000 */
[----:B------:R-:W-:Y:S01]  /*19e0*/  ISETP.GE.U32.AND P0, PT, R26, 0x4, PT ;  /* 0x000000041a00780c */ /* 0x000fe20003f06070 */
[----:B------:R-:W-:Y:S01]  /*19f0*/  BSSY.RECONVERGENT B1, `(.L_x_32) ;  /* 0x0000015000017945 */ /* 0x000fe20003800200 */
[----:B------:R-:W-:-:S11]  /*1a00*/  LOP3.LUT P1, R16, R0, 0x3, RZ, 0xc0, !PT ;  /* 0x0000000300107812 */ /* 0x000fd6000782c0ff */
[----:B------:R-:W-:Y:S05]  /*1a10*/  @!P0 BRA `(.L_x_33) ;  /* 0x0000000000488947 */ /* 0x000fea0003800000 */
[----:B------:R-:W0:Y:S01]  /*1a20*/  LDC.64 R4, c[0x0][0x380] ;  /* 0x0000e000ff047b82 */ /* 0x000e220000000a00 */
[----:B------:R-:W-:-:S07]  /*1a30*/  IADD3 R9, PT, PT, R10, R11, RZ ;  /* 0x0000000b0a097210 */ /* 0x000fce0007ffe0ff */
[----:B------:R-:W1:Y:S01]  /*1a40*/  LDC.64 R6, c[0x0][0x388] ;  /* 0x0000e200ff067b82 */ /* 0x000e620000000a00 */
[----:B0-----:R-:W-:-:S05]  /*1a50*/  IMAD.WIDE R4, R9, 0x4, R4 ;  /* 0x0000000409047825 */ /* 0x001fca00078e0204 */
[----:B------:R-:W2:Y:S01]  /*1a60*/  LDG.E R9, desc[UR6][R4.64] ;  /* 0x0000000604097981 */ /* 0x000ea2000c1e1900 */
[----:B-1----:R-:W-:-:S03]  /*1a70*/  IMAD.WIDE.U32 R6, R11, 0x4, R6 ;  /* 0x000000040b067825 */ /* 0x002fc600078e0006 */
[----:B------:R-:W3:Y:S04]  /*1a80*/  LDG.E R13, desc[UR6][R4.64+0x4] ;  /* 0x00000406040d7981 */ /* 0x000ee8000c1e1900 */
[----:B------:R-:W2:Y:S04]  /*1a90*/  LDG.E R0, desc[UR6][R6.64] ;  /* 0x0000000606007981 */ /* 0x000ea8000c1e1900 */
        /* <DEDUP_REMOVED lines=10> */
.L_x_33:
[----:B------:R-:W-:Y:S05]  /*1b40*/  BSYNC.RECONVERGENT B1 ;  /* 0x0000000000017941 */ /* 0x000fea0003800200 */
.L_x_32:
[----:B------:R-:W-:Y:S05]  /*1b50*/  @!P1 BRA `(.L_x_9) ;  /* 0x00000000005c9947 */ /* 0x000fea0003800000 */
[----:B------:R-:W0:Y:S01]  /*1b60*/  LDC.64 R4, c[0x0][0x388] ;  /* 0x0000e200ff047b82 */ /* 0x000e220000000a00 */
[----:B------:R-:W-:Y:S02]  /*1b70*/  ISETP.NE.AND P0, PT, R16, 0x1, PT ;  /* 0x000000011000780c */ /* 0x000fe40003f05270 */
[----:B------:R-:W-:-:S04]  /*1b80*/  LOP3.LUT R0, R3, 0x1, RZ, 0xc0, !PT ;  /* 0x0000000103007812 */ /* 0x000fc800078ec0ff */
[----:B------:R-:W-:Y:S01]  /*1b90*/  ISETP.NE.U32.AND P1, PT, R0, 0x1, PT ;  /* 0x000000010000780c */ /* 0x000fe20003f25070 */
[----:B------:R-:W1:Y:S06]  /*1ba0*/  LDC.64 R12, c[0x0][0x380] ;  /* 0x0000e000ff0c7b82 */ /* 0x000e6c0000000a00 */
[----:B------:R-:W-:Y:S02]  /*1bb0*/  @P0 IADD3 R15, PT, PT, R10, R11, RZ ;  /* 0x0000000b0a0f0210 */ /* 0x000fe40007ffe0ff */
[----:B------:R-:W2:Y:S08]  /*1bc0*/  LDC.64 R8, c[0x0][0x380] ;  /* 0x0000e000ff087b82 */ /* 0x000eb00000000a00 */
[----:B------:R-:W3:Y:S01]  /*1bd0*/  LDC.64 R6, c[0x0][0x388] ;  /* 0x0000e200ff067b82 */ /* 0x000ee20000000a00 */
[C---:B0-----:R-:W-:Y:S01]  /*1be0*/  @P0 IMAD.WIDE.U32 R4, R11.reuse, 0x4, R4 ;  /* 0x000000040b040825 */ /* 0x041fe200078e0004 */
[----:B------:R-:W-:-:S04]  /*1bf0*/  @P0 IADD3 R11, PT, PT, R11, 0x2, RZ ;  /* 0x000000020b0b0810 */ /* 0x000fc80007ffe0ff */
[----:B------:R-:W4:Y:S01]  /*1c00*/  @P0 LDG.E R0, desc[UR6][R4.64] ;  /* 0x0000000604000981 */ /* 0x000f22000c1e1900 */
[----:B-1----:R-:W-:Y:S01]  /*1c10*/  @P0 IMAD.WIDE R12, R15, 0x4, R12 ;  /* 0x000000040f0c0825 */ /* 0x002fe200078e020c */
[----:B------:R-:W-:Y:S02]  /*1c20*/  @P1 IADD3 R15, PT, PT, R10, R11, RZ ;  /* 0x0000000b0a0f1210 */ /* 0x000fe40007ffe0ff */
[----:B------:R-:W5:Y:S04]  /*1c30*/  @P0 LDG.E R10, desc[UR6][R4.64+0x4] ;  /* 0x00000406040a0981 */ /* 0x000f68000c1e1900 */
[----:B------:R-:W4:Y:S01]  /*1c40*/  @P0 LDG.E R17, desc[UR6][R12.64] ;  /* 0x000000060c110981 */ /* 0x000f22000c1e1900 */
[----:B--2---:R-:W-:-:S03]  /*1c50*/  @P1 IMAD.WIDE R8, R15, 0x4, R8 ;  /* 0x000000040f081825 */ /* 0x004fc600078e0208 */
[----:B------:R-:W5:Y:S04]  /*1c60*/  @P0 LDG.E R19, desc[UR6][R12.64+0x4] ;  /* 0x000004060c130981 */ /* 0x000f68000c1e1900 */
[----:B------:R-:W2:Y:S01]  /*1c70*/  @P1 LDG.E R9, desc[UR6][R8.64] ;  /* 0x0000000608091981 */ /* 0x000ea2000c1e1900 */
[----:B---3--:R-:W-:-:S06]  /*1c80*/  @P1 IMAD.WIDE.U32 R6, R11, 0x4, R6 ;  /* 0x000000040b061825 */ /* 0x008fcc00078e0006 */
[----:B------:R-:W2:Y:S01]  /*1c90*/  @P1 LDG.E R6, desc[UR6][R6.64] ;  /* 0x0000000606061981 */ /* 0x000ea2000c1e1900 */
[----:B----4-:R-:W-:-:S04]  /*1ca0*/  @P0 FFMA R0, R17, R0, R2 ;  /* 0x0000000011000223 */ /* 0x010fc80000000002 */
[----:B-----5:R-:W-:-:S04]  /*1cb0*/  @P0 FFMA R2, R19, R10, R0 ;  /* 0x0000000a13020223 */ /* 0x020fc80000000000 */
[----:B--2---:R-:W-:-:S07]  /*1cc0*/  @P1 FFMA R2, R9, R6, R2 ;  /* 0x0000000609021223 */ /* 0x004fce0000000002 */
.L_x_9:
[----:B------:R-:W-:Y:S05]  /*1cd0*/  BSYNC.RECONVERGENT B0 ;  /* 0x0000000000007941 */ /* 0x000fea0003800200 */
.L_x_3:
[----:B------:R-:W0:Y:S02]  /*1ce0*/  LDC.64 R4, c[0x0][0x390] ;  /* 0x0000e400ff047b82 */ /* 0x000e240000000a00 */
[----:B0-----:R-:W-:-:S05]  /*1cf0*/  IMAD.WIDE R4, R3, 0x4, R4 ;  /* 0x0000000403047825 */ /* 0x001fca00078e0204 */
[----:B------:R-:W-:Y:S01]  /*1d00*/  STG.E desc[UR6][R4.64], R2 ;  /* 0x0000000204007986 */ /* 0x000fe2000c101906 */
[----:B------:R-:W-:Y:S05]  /*1d10*/  EXIT ;  /* 0x000000000000794d */ /* 0x000fea0003800000 */
.L_x_34:
        /* <DEDUP_REMOVED lines=14> */
.L_x_37:


//--------------------- .nv.shared.reserved.0     --------------------------
	.section	.nv.shared.reserved.0,"aw",@nobits
	.weak		__nv_reservedSMEM_offset_0_alias
	.size		__nv_reservedSMEM_offset_0_alias, 0, 64
	.other		__nv_reservedSMEM_offset_0_alias,@"STO_CUDA_RESERVED_SHARED STV_DEFAULT"
__nv_reservedSMEM_offset_0_alias:
	.zero		0
	.zero		64


//--------------------- .nv.global                --------------------------
	.section	.nv.global,"aw",@nobits
.nv.global:
	.type		_ZN34_INTERNAL_eb91672d_4_k_cu_c1ddf29a6thrust24THRUST_300001_SM_1000_NS3seqE,@object
	.size		_ZN34_INTERNAL_eb91672d_4_k_cu_c1ddf29a6thrust24THRUST_300001_SM_1000_NS3seqE,(_ZN34_INTERNAL_eb91672d_4_k_cu_c1ddf29a4cuda3std3__48in_placeE - _ZN34_INTERNAL_eb91672d_4_k_cu_c1ddf29a6thrust24THRUST_300001_SM_1000_NS3seqE)
_ZN34_INTERNAL_eb91672d_4_k_cu_c1ddf29a6thrust24THRUST_300001_SM_1000_NS3seqE:
	.zero		1
	.type		_ZN34_INTERNAL_eb91672d_4_k_cu_c1ddf29a4cuda3std3__48in_placeE,@object
	.size		_ZN34_INTERNAL_eb91672d_4_k_cu_c1ddf29a4cuda3std3__48in_placeE,(_ZN34_INTERNAL_eb91672d_4_k_cu_c1ddf29a4cuda3std6ranges3__45__cpo4sizeE - _ZN34_INTERNAL_eb91672d_4_k_cu_c1ddf29a4cuda3std3__48in_placeE)
_ZN34_INTERNAL_eb91672d_4_k_cu_c1ddf29a4cuda3std3__48in_placeE:
	.zero		1
	.type		_ZN34_INTERNAL_eb91672d_4_k_cu_c1ddf29a4cuda3std6ranges3__45__cpo4sizeE,@object
	.size		_ZN34_INTERNAL_eb91672d_4_k_cu_c1ddf29a4cuda3std6ranges3__45__cpo4sizeE,(_ZN34_INTERNAL_eb91672d_4_k_cu_c1ddf29a6thrust24THRUST_300001_SM_1000_NS12placeholders2_3E - _ZN34_INTERNAL_eb91672d_4_k_cu_c1ddf29a4cuda3std6ranges3__45__cpo4sizeE)
_ZN34_INTERNAL_eb91672d_4_k_cu_c1ddf29a4cuda3std6ranges3__45__cpo4sizeE:
	.zero		1
	.type		_ZN34_INTERNAL_eb91672d_4_k_cu_c1ddf29a6thrust24THRUST_300001_SM_1000_NS12placeholders2_3E,@object
	.size		_ZN34_INTERNAL_eb91672d_4_k_cu_c1ddf29a6thrust24THRUST_300001_SM_1000_NS12placeholders2_3E,(_ZN34_INTERNAL_eb91672d_4_k_cu_c1ddf29a4cuda3std3__45__cpo6cbeginE - _ZN34_INTERNAL_eb91672d_4_k_cu_c1ddf29a6thrust24THRUST_300001_SM_1000_NS12placeholders2_3E)
_ZN34_INTERNAL_eb91672d_4_k_cu_c1ddf29a6thrust24THRUST_300001_SM_1000_NS12placeholders2_3E:
	.zero		1
	.type		_ZN34_INTERNAL_eb91672d_4_k_cu_c1ddf29a4cuda3std3__45__cpo6cbeginE,@object
	.size		_ZN34_INTERNAL_eb91672d_4_k_cu_c1ddf29a4cuda3std3__45__cpo6cbeginE,(_ZN34_INTERNAL_eb91672d_4_k_cu_c1ddf29a4cuda3std6ranges3__45__cpo6cbeginE - _ZN34_INTERNAL_eb91672d_4_k_cu_c1ddf29a4cuda3std3__45__cpo6cbeginE)
_ZN34_INTERNAL_eb91672d_4_k_cu_c1ddf29a4cuda3std3__45__cpo6cbeginE:
	.zero		1
	.type		_ZN34_INTERNAL_eb91672d_4_k_cu_c1ddf29a4cuda3std6ranges3__45__cpo6cbeginE,@object
	.size		_ZN34_INTERNAL_eb91672d_4_k_cu_c1ddf29a4cuda3std6ranges3__45__cpo6cbeginE,(_ZN34_INTERNAL_eb91672d_4_k_cu_c1ddf29a6thrust24THRUST_300001_SM_1000_NS12placeholders2_7E - _ZN34_INTERNAL_eb91672d_4_k_cu_c1ddf29a4cuda3std6ranges3__45__cpo6cbeginE)
_ZN34_INTERNAL_eb91672d_4_k_cu_c1ddf29a4cuda3std6ranges3__45__cpo6cbeginE:
	.zero		1
	.type		_ZN34_INTERNAL_eb91672d_4_k_cu_c1ddf29a6thrust24THRUST_300001_SM_1000_NS12placeholders2_7E,@object
	.size		_ZN34_INTERNAL_eb91672d_4_k_cu_c1ddf29a6thrust24THRUST_300001_SM_1000_NS12placeholders2_7E,(_ZN34_INTERNAL_eb91672d_4_k_cu_c1ddf29a4cuda3std3__45__cpo7crbeginE - _ZN34_INTERNAL_eb91672d_4_k_cu_c1ddf29a6thrust24THRUST_300001_SM_1000_NS12placeholders2_7E)
_ZN34_INTERNAL_eb91672d_4_k_cu_c1ddf29a6thrust24THRUST_300001_SM_1000_NS12placeholders2_7E:
	.zero		1
	.type		_ZN34_INTERNAL_eb91672d_4_k_cu_c1ddf29a4cuda3std3__45__cpo7crbeginE,@object
	.size		_ZN34_INTERNAL_eb91672d_4_k_cu_c1ddf29a4cuda3std3__45__cpo7crbeginE,(_ZN34_INTERNAL_eb91672d_4_k_cu_c1ddf29a4cuda3std6ranges3__45__cpo4nextE - _ZN34_INTERNAL_eb91672d_4_k_cu_c1ddf29a4cuda3std3__45__cpo7crbeginE)
_ZN34_INTERNAL_eb91672d_4_k_cu_c1ddf29a4cuda3std3__45__cpo7crbeginE:
	.zero		1
	.type		_ZN34_INTERNAL_eb91672d_4_k_cu_c1ddf29a4cuda3std6ranges3__45__cpo4nextE,@object
	.size		_ZN34_INTERNAL_eb91672d_4_k_cu_c1ddf29a4cuda3std6ranges3__45__cpo4nextE,(_ZN34_INTERNAL_eb91672d_4_k_cu_c1ddf29a4cuda3std6ranges3__45__cpo4swapE - _ZN34_INTERNAL_eb91672d_4_k_cu_c1ddf29a4cuda3std6ranges3__45__cpo4nextE)
_ZN34_INTERNAL_eb91672d_4_k_cu_c1ddf29a4cuda3std6ranges3__45__cpo4nextE:
	.zero		1
	.type		_ZN34_INTERNAL_eb91672d_4_k_cu_c1ddf29a4cuda3std6ranges3__45__cpo4swapE,@object
	.size		_ZN34_INTERNAL_eb91672d_4_k_cu_c1ddf29a4cuda3std6ranges3__45__cpo4swapE,(_ZN34_INTERNAL_eb91672d_4_k_cu_c1ddf29a6thrust24THRUST_300001_SM_1000_NS8cuda_cub10par_nosyncE - _ZN34_INTERNAL_eb91672d_4_k_cu_c1ddf29a4cuda3std6ranges3__45__cpo4swapE)
_ZN34_INTERNAL_eb91672d_4_k_cu_c1ddf29a4cuda3std6ranges3__45__cpo4swapE:
	.zero		1
	.type		_ZN34_INTERNAL_eb91672d_4_k_cu_c1ddf29a6thrust24THRUST_300001_SM_1000_NS8cuda_cub10par_nosyncE,@object
	.size		_ZN34_INTERNAL_eb91672d_4_k_cu_c1ddf29a6thrust24THRUST_300001_SM_1000_NS8cuda_cub10par_nosyncE,(_ZN34_INTERNAL_eb91672d_4_k_cu_c1ddf29a6thrust24THRUST_300001_SM_1000_NS12placeholders2_9E - _ZN34_INTERNAL_eb91672d_4_k_cu_c1ddf29a6thrust24THRUST_300001_SM_1000_NS8cuda_cub10par_nosyncE)
_ZN34_INTERNAL_eb91672d_4_k_cu_c1ddf29a6thrust24THRUST_300001_SM_1000_NS8cuda_cub10par_nosyncE:
	.zero		1
	.type		_ZN34_INTERNAL_eb91672d_4_k_cu_c1ddf29a6thrust24THRUST_300001_SM_1000_NS12placeholders2_9E,@object
	.size		_ZN34_INTERNAL_eb91672d_4_k_cu_c1ddf29a6thrust24THRUST_300001_SM_1000_NS12placeholders2_9E,(_ZN34_INTERNAL_eb91672d_4_k_cu_c1ddf29a4cuda3std3__436_GLOBAL__N__eb91672d_4_k_cu_c1ddf29a6ignoreE - _ZN34_INTERNAL_eb91672d_4_k_cu_c1ddf29a6thrust24THRUST_300001_SM_1000_NS12placeholders2_9E)
_ZN34_INTERNAL_eb91672d_4_k_cu_c1ddf29a6thrust24THRUST_300001_SM_1000_NS12placeholders2_9E:
	.zero		1
	.type		_ZN34_INTERNAL_eb91672d_4_k_cu_c1ddf29a4cuda3std3__436_GLOBAL__N__eb91672d_4_k_cu_c1ddf29a6ignoreE,@object
	.size		_ZN34_INTERNAL_eb91672d_4_k_cu_c1ddf29a4cuda3std3__436_GLOBAL__N__eb91672d_4_k_cu_c1ddf29a6ignoreE,(_ZN34_INTERNAL_eb91672d_4_k_cu_c1ddf29a4cuda3std6ranges3__45__cpo4dataE - _ZN34_INTERNAL_eb91672d_4_k_cu_c1ddf29a4cuda3std3__436_GLOBAL__N__eb91672d_4_k_cu_c1ddf29a6ignoreE)
_ZN34_INTERNAL_eb91672d_4_k_cu_c1ddf29a4cuda3std3__436_GLOBAL__N__eb91672d_4_k_cu_c1ddf29a6ignoreE:
	.zero		1
	.type		_ZN34_INTERNAL_eb91672d_4_k_cu_c1ddf29a4cuda3std6ranges3__45__cpo4dataE,@object
	.size		_ZN34_INTERNAL_eb91672d_4_k_cu_c1ddf29a4cuda3std6ranges3__45__cpo4dataE,(_ZN34_INTERNAL_eb91672d_4_k_cu_c1ddf29a6thrust24THRUST_300001_SM_1000_NS12placeholders2_1E - _ZN34_INTERNAL_eb91672d_4_k_cu_c1ddf29a4cuda3std6ranges3__45__cpo4dataE)
_ZN34_INTERNAL_eb91672d_4_k_cu_c1ddf29a4cuda3std6ranges3__45__cpo4dataE:
	.zero		1
	.type		_ZN34_INTERNAL_eb91672d_4_k_cu_c1ddf29a6thrust24THRUST_300001_SM_1000_NS12placeholders2_1E,@object
	.size		_ZN34_INTERNAL_eb91672d_4_k_cu_c1ddf29a6thrust24THRUST_300001_SM_1000_NS12placeholders2_1E,(_ZN34_INTERNAL_eb91672d_4_k_cu_c1ddf29a4cuda3std3__45__cpo5beginE - _ZN34_INTERNAL_eb91672d_4_k_cu_c1ddf29a6thrust24THRUST_300001_SM_1000_NS12placeholders2_1E)
_ZN34_INTERNAL_eb91672d_4_k_cu_c1ddf29a6thrust24THRUST_300001_SM_1000_NS12placeholders2_1E:
	.zero		1
	.type		_ZN34_INTERNAL_eb91672d_4_k_cu_c1ddf29a4cuda3std3__45__cpo5beginE,@object
	.size		_ZN34_INTERNAL_eb91672d_4_k_cu_c1ddf29a4cuda3std3__45__cpo5beginE,(_ZN34_INTERNAL_eb91672d_4_k_cu_c1ddf29a4cuda3std6ranges3__45__cpo5beginE - _ZN34_INTERNAL_eb91672d_4_k_cu_c1ddf29a4cuda3std3__45__cpo5beginE)
_ZN34_INTERNAL_eb91672d_4_k_cu_c1ddf29a4cuda3std3__45__cpo5beginE:
	.zero		1
	.type		_ZN34_INTERNAL_eb91672d_4_k_cu_c1ddf29a4cuda3std6ranges3__45__cpo5beginE,@object
	.size		_ZN34_INTERNAL_eb91672d_4_k_cu_c1ddf29a4cuda3std6ranges3__45__cpo5beginE,(_ZN34_INTERNAL_eb91672d_4_k_cu_c1ddf29a6thrust24THRUST_300001_SM_1000_NS12placeholders2_5E - _ZN34_INTERNAL_eb91672d_4_k_cu_c1ddf29a4cuda3std6ranges3__45__cpo5beginE)
_ZN34_INTERNAL_eb91672d_4_k_cu_c1ddf29a4cuda3std6ranges3__45__cpo5beginE:
	.zero		1
	.type		_ZN34_INTERNAL_eb91672d_4_k_cu_c1ddf29a6thrust24THRUST_300001_SM_1000_NS12placeholders2_5E,@object
	.size		_ZN34_INTERNAL_eb91672d_4_k_cu_c1ddf29a6thrust24THRUST_300001_SM_1000_NS12placeholders2_5E,(_ZN34_INTERNAL_eb91672d_4_k_cu_c1ddf29a4cuda3std3__45__cpo6rbeginE - _ZN34_INTERNAL_eb91672d_4_k_cu_c1ddf29a6thrust24THRUST_300001_SM_1000_NS12placeholders2_5E)
_ZN34_INTERNAL_eb91672d_4_k_cu_c1ddf29a6thrust24THRUST_300001_SM_1000_NS12placeholders2_5E:
	.zero		1
	.type		_ZN34_INTERNAL_eb91672d_4_k_cu_c1ddf29a4cuda3std3__45__cpo6rbeginE,@object
	.size		_ZN34_INTERNAL_eb91672d_4_k_cu_c1ddf29a4cuda3std3__45__cpo6rbeginE,(_ZN34_INTERNAL_eb91672d_4_k_cu_c1ddf29a4cuda3std6ranges3__45__cpo7advanceE - _ZN34_INTERNAL_eb91672d_4_k_cu_c1ddf29a4cuda3std3__45__cpo6rbeginE)
_ZN34_INTERNAL_eb91672d_4_k_cu_c1ddf29a4cuda3std3__45__cpo6rbeginE:
	.zero		1
	.type		_ZN34_INTERNAL_eb91672d_4_k_cu_c1ddf29a4cuda3std6ranges3__45__cpo7advanceE,@object
	.size		_ZN34_INTERNAL_eb91672d_4_k_cu_c1ddf29a4cuda3std6ranges3__45__cpo7advanceE,(_ZN34_INTERNAL_eb91672d_4_k_cu_c1ddf29a4cuda3std3__47nulloptE - _ZN34_INTERNAL_eb91672d_4_k_cu_c1ddf29a4cuda3std6ranges3__45__cpo7advanceE)
_ZN34_INTERNAL_eb91672d_4_k_cu_c1ddf29a4cuda3std6ranges3__45__cpo7advanceE:
	.zero		1
	.type		_ZN34_INTERNAL_eb91672d_4_k_cu_c1ddf29a4cuda3std3__47nulloptE,@object
	.size		_ZN34_INTERNAL_eb91672d_4_k_cu_c1ddf29a4cuda3std3__47nulloptE,(_ZN34_INTERNAL_eb91672d_4_k_cu_c1ddf29a4cuda3std6ranges3__45__cpo8distanceE - _ZN34_INTERNAL_eb91672d_4_k_cu_c1ddf29a4cuda3std3__47nulloptE)
_ZN34_INTERNAL_eb91672d_4_k_cu_c1ddf29a4cuda3std3__47nulloptE:
	.zero		1
	.type		_ZN34_INTERNAL_eb91672d_4_k_cu_c1ddf29a4cuda3std6ranges3__45__cpo8distanceE,@object
	.size		_ZN34_INTERNAL_eb91672d_4_k_cu_c1ddf29a4cuda3std6ranges3__45__cpo8distanceE,(_ZN34_INTERNAL_eb91672d_4_k_cu_c1ddf29a6thrust24THRUST_300001_SM_1000_NS12placeholders3_10E - _ZN34_INTERNAL_eb91672d_4_k_cu_c1ddf29a4cuda3std6ranges3__45__cpo8distanceE)
_ZN34_INTERNAL_eb91672d_4_k_cu_c1ddf29a4cuda3std6ranges3__45__cpo8distanceE:
	.zero		1
	.type		_ZN34_INTERNAL_eb91672d_4_k_cu_c1ddf29a6thrust24THRUST_300001_SM_1000_NS12placeholders3_10E,@object
	.size		_ZN34_INTERNAL_eb91672d_4_k_cu_c1ddf29a6thrust24THRUST_300001_SM_1000_NS12placeholders3_10E,(_ZN34_INTERNAL_eb91672d_4_k_cu_c1ddf29a4cuda3std3__419piecewise_constructE - _ZN34_INTERNAL_eb91672d_4_k_cu_c1ddf29a6thrust24THRUST_300001_SM_1000_NS12placeholders3_10E)
_ZN34_INTERNAL_eb91672d_4_k_cu_c1ddf29a6thrust24THRUST_300001_SM_1000_NS12placeholders3_10E:
	.zero		1
	.type		_ZN34_INTERNAL_eb91672d_4_k_cu_c1ddf29a4cuda3std3__419piecewise_constructE,@object
	.size		_ZN34_INTERNAL_eb91672d_4_k_cu_c1ddf29a4cuda3std3__419piecewise_constructE,(_ZN34_INTERNAL_eb91672d_4_k_cu_c1ddf29a4cuda3std6ranges3__45__cpo5cdataE - _ZN34_INTERNAL_eb91672d_4_k_cu_c1ddf29a4cuda3std3__419piecewise_constructE)
_ZN34_INTERNAL_eb91672d_4_k_cu_c1ddf29a4cuda3std3__419piecewise_constructE:
	.zero		1
	.type		_ZN34_INTERNAL_eb91672d_4_k_cu_c1ddf29a4cuda3std6ranges3__45__cpo5cdataE,@object
	.size		_ZN34_INTERNAL_eb91672d_4_k_cu_c1ddf29a4cuda3std6ranges3__45__cpo5cdataE,(_ZN34_INTERNAL_eb91672d_4_k_cu_c1ddf29a6thrust24THRUST_300001_SM_1000_NS12placeholders2_2E - _ZN34_INTERNAL_eb91672d_4_k_cu_c1ddf29a4cuda3std6ranges3__45__cpo5cdataE)
_ZN34_INTERNAL_eb91672d_4_k_cu_c1ddf29a4cuda3std6ranges3__45__cpo5cdataE:
	.zero		1
	.type		_ZN34_INTERNAL_eb91672d_4_k_cu_c1ddf29a6thrust24THRUST_300001_SM_1000_NS12placeholders2_2E,@object
	.size		_ZN34_INTERNAL_eb91672d_4_k_cu_c1ddf29a6thrust24THRUST_300001_SM_1000_NS12placeholders2_2E,(_ZN34_INTERNAL_eb91672d_4_k_cu_c1ddf29a4cuda3std3__45__cpo3endE - _ZN34_INTERNAL_eb91672d_4_k_cu_c1ddf29a6thrust24THRUST_300001_SM_1000_NS12placeholders2_2E)
_ZN34_INTERNAL_eb91672d_4_k_cu_c1ddf29a6thrust24THRUST_300001_SM_1000_NS12placeholders2_2E:
	.zero		1
	.type		_ZN34_INTERNAL_eb91672d_4_k_cu_c1ddf29a4cuda3std3__45__cpo3endE,@object
	.size		_ZN34_INTERNAL_eb91672d_4_k_cu_c1ddf29a4cuda3std3__45__cpo3endE,(_ZN34_INTERNAL_eb91672d_4_k_cu_c1ddf29a4cuda3std6ranges3__45__cpo3endE - _ZN34_INTERNAL_eb91672d_4_k_cu_c1ddf29a4cuda3std3__45__cpo3endE)
_ZN34_INTERNAL_eb91672d_4_k_cu_c1ddf29a4cuda3std3__45__cpo3endE:
	.zero		1
	.type		_ZN34_INTERNAL_eb91672d_4_k_cu_c1ddf29a4cuda3std6ranges3__45__cpo3endE,@object
	.size		_ZN34_INTERNAL_eb91672d_4_k_cu_c1ddf29a4cuda3std6ranges3__45__cpo3endE,(_ZN34_INTERNAL_eb91672d_4_k_cu_c1ddf29a6thrust24THRUST_300001_SM_1000_NS12placeholders2_6E - _ZN34_INTERNAL_eb91672d_4_k_cu_c1ddf29a4cuda3std6ranges3__45__cpo3endE)
_ZN34_INTERNAL_eb91672d_4_k_cu_c1ddf29a4cuda3std6ranges3__45__cpo3endE:
	.zero		1
	.type		_ZN34_INTERNAL_eb91672d_4_k_cu_c1ddf29a6thrust24THRUST_300001_SM_1000_NS12placeholders2_6E,@object
	.size		_ZN34_INTERNAL_eb91672d_4_k_cu_c1ddf29a6thrust24THRUST_300001_SM_1000_NS12placeholders2_6E,(_ZN34_INTERNAL_eb91672d_4_k_cu_c1ddf29a4cuda3std3__45__cpo4rendE - _ZN34_INTERNAL_eb91672d_4_k_cu_c1ddf29a6thrust24THRUST_300001_SM_1000_NS12placeholders2_6E)
_ZN34_INTERNAL_eb91672d_4_k_cu_c1ddf29a6thrust24THRUST_300001_SM_1000_NS12placeholders2_6E:
	.zero		1
	.type		_ZN34_INTERNAL_eb91672d_4_k_cu_c1ddf29a4cuda3std3__45__cpo4rendE,@object
	.size		_ZN34_INTERNAL_eb91672d_4_k_cu_c1ddf29a4cuda3std3__45__cpo4rendE,(_ZN34_INTERNAL_eb91672d_4_k_cu_c1ddf29a4cuda3std6ranges3__45__cpo9iter_swapE - _ZN34_INTERNAL_eb91672d_4_k_cu_c1ddf29a4cuda3std3__45__cpo4rendE)
_ZN34_INTERNAL_eb91672d_4_k_cu_c1ddf29a4cuda3std3__45__cpo4rendE:
	.zero		1
	.type		_ZN34_INTERNAL_eb91672d_4_k_cu_c1ddf29a4cuda3std6ranges3__45__cpo9iter_swapE,@object
	.size		_ZN34_INTERNAL_eb91672d_4_k_cu_c1ddf29a4cuda3std6ranges3__45__cpo9iter_swapE,(_ZN34_INTERNAL_eb91672d_4_k_cu_c1ddf29a4cuda3std3__48unexpectE - _ZN34_INTERNAL_eb91672d_4_k_cu_c1ddf29a4cuda3std6ranges3__45__cpo9iter_swapE)
_ZN34_INTERNAL_eb91672d_4_k_cu_c1ddf29a4cuda3std6ranges3__45__cpo9iter_swapE:
	.zero		1
	.type		_ZN34_INTERNAL_eb91672d_4_k_cu_c1ddf29a4cuda3std3__48unexpectE,@object
	.size		_ZN34_INTERNAL_eb91672d_4_k_cu_c1ddf29a4cuda3std3__48unexpectE,(_ZN34_INTERNAL_eb91672d_4_k_cu_c1ddf29a6thrust24THRUST_300001_SM_1000_NS8cuda_cub3parE - _ZN34_INTERNAL_eb91672d_4_k_cu_c1ddf29a4cuda3std3__48unexpectE)
_ZN34_INTERNAL_eb91672d_4_k_cu_c1ddf29a4cuda3std3__48unexpectE:
	.zero		1
	.type		_ZN34_INTERNAL_eb91672d_4_k_cu_c1ddf29a6thrust24THRUST_300001_SM_1000_NS8cuda_cub3parE,@object
	.size		_ZN34_INTERNAL_eb91672d_4_k_cu_c1ddf29a6thrust24THRUST_300001_SM_1000_NS8cuda_cub3parE,(_ZN34_INTERNAL_eb91672d_4_k_cu_c1ddf29a6thrust24THRUST_300001_SM_1000_NS12placeholders2_4E - _ZN34_INTERNAL_eb91672d_4_k_cu_c1ddf29a6thrust24THRUST_300001_SM_1000_NS8cuda_cub3parE)
_ZN34_INTERNAL_eb91672d_4_k_cu_c1ddf29a6thrust24THRUST_300001_SM_1000_NS8cuda_cub3parE:
	.zero		1
	.type		_ZN34_INTERNAL_eb91672d_4_k_cu_c1ddf29a6thrust24THRUST_300001_SM_1000_NS12placeholders2_4E,@object
	.size		_ZN34_INTERNAL_eb91672d_4_k_cu_c1ddf29a6thrust24THRUST_300001_SM_1000_NS12placeholders2_4E,(_ZN34_INTERNAL_eb91672d_4_k_cu_c1ddf29a4cuda3std3__45__cpo4cendE - _ZN34_INTERNAL_eb91672d_4_k_cu_c1ddf29a6thrust24THRUST_300001_SM_1000_NS12placeholders2_4E)
_ZN34_INTERNAL_eb91672d_4_k_cu_c1ddf29a6thrust24THRUST_300001_SM_1000_NS12placeholders2_4E:
	.zero		1
	.type		_ZN34_INTERNAL_eb91672d_4_k_cu_c1ddf29a4cuda3std3__45__cpo4cendE,@object
	.size		_ZN34_INTERNAL_eb91672d_4_k_cu_c1ddf29a4cuda3std3__45__cpo4cendE,(_ZN34_INTERNAL_eb91672d_4_k_cu_c1ddf29a4cuda3std6ranges3__45__cpo4cendE - _ZN34_INTERNAL_eb91672d_4_k_cu_c1ddf29a4cuda3std3__45__cpo4cendE)
_ZN34_INTERNAL_eb91672d_4_k_cu_c1ddf29a4cuda3std3__45__cpo4cendE:
	.zero		1
	.type		_ZN34_INTERNAL_eb91672d_4_k_cu_c1ddf29a4cuda3std6ranges3__45__cpo4cendE,@object
	.size		_ZN34_INTERNAL_eb91672d_4_k_cu_c1ddf29a4cuda3std6ranges3__45__cpo4cendE,(_ZN34_INTERNAL_eb91672d_4_k_cu_c1ddf29a4cuda3std3__420unreachable_sentinelE - _ZN34_INTERNAL_eb91672d_4_k_cu_c1ddf29a4cuda3std6ranges3__45__cpo4cendE)
_ZN34_INTERNAL_eb91672d_4_k_cu_c1ddf29a4cuda3std6ranges3__45__cpo4cendE:
	.zero		1
	.type		_ZN34_INTERNAL_eb91672d_4_k_cu_c1ddf29a4cuda3std3__420unreachable_sentinelE,@object
	.size		_ZN34_INTERNAL_eb91672d_4_k_cu_c1ddf29a4cuda3std3__420unreachable_sentinelE,(_ZN34_INTERNAL_eb91672d_4_k_cu_c1ddf29a4cuda3std6ranges3__45__cpo5ssizeE - _ZN34_INTERNAL_eb91672d_4_k_cu_c1ddf29a4cuda3std3__420unreachable_sentinelE)
_ZN34_INTERNAL_eb91672d_4_k_cu_c1ddf29a4cuda3std3__420unreachable_sentinelE:
	.zero		1
	.type		_ZN34_INTERNAL_eb91672d_4_k_cu_c1ddf29a4cuda3std6ranges3__45__cpo5ssizeE,@object
	.size		_ZN34_INTERNAL_eb91672d_4_k_cu_c1ddf29a4cuda3std6ranges3__45__cpo5ssizeE,(_ZN34_INTERNAL_eb91672d_4_k_cu_c1ddf29a6thrust24THRUST_300001_SM_1000_NS12placeholders2_8E - _ZN34_INTERNAL_eb91672d_4_k_cu_c1ddf29a4cuda3std6ranges3__45__cpo5ssizeE)
_ZN34_INTERNAL_eb91672d_4_k_cu_c1ddf29a4cuda3std6ranges3__45__cpo5ssizeE:
	.zero		1
	.type		_ZN34_INTERNAL_eb91672d_4_k_cu_c1ddf29a6thrust24THRUST_300001_SM_1000_NS12placeholders2_8E,@object
	.size		_ZN34_INTERNAL_eb91672d_4_k_cu_c1ddf29a6thrust24THRUST_300001_SM_1000_NS12placeholders2_8E,(_ZN34_INTERNAL_eb91672d_4_k_cu_c1ddf29a4cuda3std3__45__cpo5crendE - _ZN34_INTERNAL_eb91672d_4_k_cu_c1ddf29a6thrust24THRUST_300001_SM_1000_NS12placeholders2_8E)
_ZN34_INTERNAL_eb91672d_4_k_cu_c1ddf29a6thrust24THRUST_300001_SM_1000_NS12placeholders2_8E:
	.zero		1
	.type		_ZN34_INTERNAL_eb91672d_4_k_cu_c1ddf29a4cuda3std3__45__cpo5crendE,@object
	.size		_ZN34_INTERNAL_eb91672d_4_k_cu_c1ddf29a4cuda3std3__45__cpo5crendE,(_ZN34_INTERNAL_eb91672d_4_k_cu_c1ddf29a4cuda3std6ranges3__45__cpo4prevE - _ZN34_INTERNAL_eb91672d_4_k_cu_c1ddf29a4cuda3std3__45__cpo5crendE)
_ZN34_INTERNAL_eb91672d_4_k_cu_c1ddf29a4cuda3std3__45__cpo5crendE:
	.zero		1
	.type		_ZN34_INTERNAL_eb91672d_4_k_cu_c1ddf29a4cuda3std6ranges3__45__cpo4prevE,@object
	.size		_ZN34_INTERNAL_eb91672d_4_k_cu_c1ddf29a4cuda3std6ranges3__45__cpo4prevE,(_ZN34_INTERNAL_eb91672d_4_k_cu_c1ddf29a4cuda3std6ranges3__45__cpo9iter_moveE - _ZN34_INTERNAL_eb91672d_4_k_cu_c1ddf29a4cuda3std6ranges3__45__cpo4prevE)
_ZN34_INTERNAL_eb91672d_4_k_cu_c1ddf29a4cuda3std6ranges3__45__cpo4prevE:
	.zero		1
	.type		_ZN34_INTERNAL_eb91672d_4_k_cu_c1ddf29a4cuda3std6ranges3__45__cpo9iter_moveE,@object
	.size		_ZN34_INTERNAL_eb91672d_4_k_cu_c1ddf29a4cuda3std6ranges3__45__cpo9iter_moveE,(_ZN34_INTERNAL_eb91672d_4_k_cu_c1ddf29a6thrust24THRUST_300001_SM_1000_NS6system6detail10sequential3seqE - _ZN34_INTERNAL_eb91672d_4_k_cu_c1ddf29a4cuda3std6ranges3__45__cpo9iter_moveE)
_ZN34_INTERNAL_eb91672d_4_k_cu_c1ddf29a4cuda3std6ranges3__45__cpo9iter_moveE:
	.zero		1
	.type		_ZN34_INTERNAL_eb91672d_4_k_cu_c1ddf29a6thrust24THRUST_300001_SM_1000_NS6system6detail10sequential3seqE,@object
	.size		_ZN34_INTERNAL_eb91672d_4_k_cu_c1ddf29a6thrust24THRUST_300001_SM_1000_NS6system6detail10sequential3seqE,(.L_31 - _ZN34_INTERNAL_eb91672d_4_k_cu_c1ddf29a6thrust24THRUST_300001_SM_1000_NS6system6detail10sequential3seqE)
_ZN34_INTERNAL_eb91672d_4_k_cu_c1ddf29a6thrust24THRUST_300001_SM_1000_NS6system6detail10sequential3seqE:
	.zero		1
.L_31:


//--------------------- .nv.constant0._ZN3cub18CUB_300001_SM_10006detail8for_each13static_kernelINS2_12policy_hub_t12policy_500_tEmN6thrust24THRUST_300001_SM_1000_NS8cuda_cub20__uninitialized_fill7functorINS7_10device_ptrIfEEfEEEEvT0_T1_ --------------------------
	.section	.nv.constant0._ZN3cub18CUB_300001_SM_10006detail8for_each13static_kernelINS2_12policy_hub_t12policy_500_tEmN6thrust24THRUST_300001_SM_1000_NS8cuda_cub20__uninitialized_fill7functorINS7_10device_ptrIfEEfEEEEvT0_T1_,"a",@progbits
	.sectionflags	@""
	.align	4
.nv.constant0._ZN3cub18CUB_300001_SM_10006detail8for_each13static_kernelINS2_12policy_hub_t12policy_500_tEmN6thrust24THRUST_300001_SM_1000_NS8cuda_cub20__uninitialized_fill7functorINS7_10device_ptrIfEEfEEEEvT0_T1_:
	.zero		920


//--------------------- .nv.constant0._ZN3cub18CUB_300001_SM_10006detail11EmptyKernelIvEEvv --------------------------
	.section	.nv.constant0._ZN3cub18CUB_300001_SM_10006detail11EmptyKernelIvEEvv,"a",@progbits
	.sectionflags	@""
	.align	4
.nv.constant0._ZN3cub18CUB_300001_SM_10006detail11EmptyKernelIvEEvv:
	.zero		896


//--------------------- .nv.constant0._Z10gpu_kernelPKfS0_Pfiii --------------------------
	.section	.nv.constant0._Z10gpu_kernelPKfS0_Pfiii,"a",@progbits
	.sectionflags	@""
	.align	4
.nv.constant0._Z10gpu_kernelPKfS0_Pfiii:
	.zero		932


//--------------------- SYMBOLS --------------------------

	.type		.nv.reservedSmem.offset0,@object
	.size		.nv.reservedSmem.offset0,0x4
